	.target	sm_90a

	.elftype	@"ET_EXEC"


//--------------------- .note.nv.tkinfo           --------------------------
	.section	.note.nv.tkinfo,"",@"SHT_NOTE"
	.sectionflags	@"SHF_NOTE_NV_TKINFO"
	.tkinfo
        /*0018*/ 	.word	0x00000002
        /*0030*/ 	.string	""
        /*0030*/ 	.string	"ptxas"
        /*0030*/ 	.string	"Cuda compilation tools, release 13.0, V13.0.88"
        /*0030*/ 	.string	"Build cuda_13.0.r13.0/compiler.36424714_0"
        /*0030*/ 	.string	"-arch sm_90a -m 64 "



//--------------------- .note.nv.cuinfo           --------------------------
	.section	.note.nv.cuinfo,"",@"SHT_NOTE"
	.sectionflags	@"SHF_NOTE_NV_CUINFO"
        /*0018*/ 	.short	0x0002
        /*001a*/ 	.short	0x005a
        /*001c*/ 	.short	0x0082
	.zero		2


//--------------------- .nv.info                  --------------------------
	.section	.nv.info,"",@"SHT_CUDA_INFO"
	.align	4


	//----- nvinfo : EIATTR_REGCOUNT
	.align		4
        /*0000*/ 	.byte	0x04, 0x2f
        /*0002*/ 	.short	(.L_12 - .L_11)
	.align		4
.L_11:
        /*0004*/ 	.word	index@(_ZN7cutlass13device_kernelIN5flash19enable_sm80_to_sm89INS1_16FlashAttnFwdSm80INS1_25CollectiveMainloopFwdSm80ILi8ELi1ELb1EN4cute5tupleIJNS5_1CILi128EEENS7_ILi112EEES8_EEELi128ENS_6half_tEfNS_4arch4Sm80ELb1ELb0ELb0ELb1ELb0ELb1ELb1ELb1EEENS1_21CollectiveEpilogueFwdINS6_IJS8_S8_S9_EEENS6_IJNS7_ILi1EEESH_SH_EEESB_SD_Li256ELb1ELb1ELb1ELb0EEENS1_36VarlenDynamicPersistentTileSchedulerILi128ELi112ELi256ELi256ELb1ELb1ELb0ELb1ELb1ELb1EEEEEEEEEvNT_6ParamsE)
        /*0008*/ 	.word	0x00000004


	//----- nvinfo : EIATTR_FRAME_SIZE
	.align		4
.L_12:
        /*000c*/ 	.byte	0x04, 0x11
        /*000e*/ 	.short	(.L_14 - .L_13)
	.align		4
.L_13:
        /*0010*/ 	.word	index@(_ZN7cutlass13device_kernelIN5flash19enable_sm80_to_sm89INS1_16FlashAttnFwdSm80INS1_25CollectiveMainloopFwdSm80ILi8ELi1ELb1EN4cute5tupleIJNS5_1CILi128EEENS7_ILi112EEES8_EEELi128ENS_6half_tEfNS_4arch4Sm80ELb1ELb0ELb0ELb1ELb0ELb1ELb1ELb1EEENS1_21CollectiveEpilogueFwdINS6_IJS8_S8_S9_EEENS6_IJNS7_ILi1EEESH_SH_EEESB_SD_Li256ELb1ELb1ELb1ELb0EEENS1_36VarlenDynamicPersistentTileSchedulerILi128ELi112ELi256ELi256ELb1ELb1ELb0ELb1ELb1ELb1EEEEEEEEEvNT_6ParamsE)
        /*0014*/ 	.word	0x00000000


	//----- nvinfo : EIATTR_REGCOUNT
	.align		4
.L_14:
        /*0018*/ 	.byte	0x04, 0x2f
        /*001a*/ 	.short	(.L_16 - .L_15)
	.align		4
.L_15:
        /*001c*/ 	.word	index@(_ZN7cutlass13device_kernelIN5flash19enable_sm80_to_sm89INS1_16FlashAttnFwdSm80INS1_25CollectiveMainloopFwdSm80ILi8ELi1ELb1EN4cute5tupleIJNS5_1CILi128EEENS7_ILi112EEES8_EEELi128ENS_6half_tEfNS_4arch4Sm80ELb1ELb0ELb0ELb1ELb0ELb0ELb1ELb1EEENS1_21CollectiveEpilogueFwdINS6_IJS8_S8_S9_EEENS6_IJNS7_ILi1EEESH_SH_EEESB_SD_Li256ELb1ELb1ELb1ELb0EEENS1_36VarlenDynamicPersistentTileSchedulerILi128ELi112ELi256ELi256ELb1ELb1ELb0ELb1ELb1ELb1EEEEEEEEEvNT_6ParamsE)
        /*0020*/ 	.word	0x00000004


	//----- nvinfo : EIATTR_FRAME_SIZE
	.align		4
.L_16:
        /*0024*/ 	.byte	0x04, 0x11
        /*0026*/ 	.short	(.L_18 - .L_17)
	.align		4
.L_17:
        /*0028*/ 	.word	index@(_ZN7cutlass13device_kernelIN5flash19enable_sm80_to_sm89INS1_16FlashAttnFwdSm80INS1_25CollectiveMainloopFwdSm80ILi8ELi1ELb1EN4cute5tupleIJNS5_1CILi128EEENS7_ILi112EEES8_EEELi128ENS_6half_tEfNS_4arch4Sm80ELb1ELb0ELb0ELb1ELb0ELb0ELb1ELb1EEENS1_21CollectiveEpilogueFwdINS6_IJS8_S8_S9_EEENS6_IJNS7_ILi1EEESH_SH_EEESB_SD_Li256ELb1ELb1ELb1ELb0EEENS1_36VarlenDynamicPersistentTileSchedulerILi128ELi112ELi256ELi256ELb1ELb1ELb0ELb1ELb1ELb1EEEEEEEEEvNT_6ParamsE)
        /*002c*/ 	.word	0x00000000


	//----- nvinfo : EIATTR_REGCOUNT
	.align		4
.L_18:
        /*0030*/ 	.byte	0x04, 0x2f
        /*0032*/ 	.short	(.L_20 - .L_19)
	.align		4
.L_19:
        /*0034*/ 	.word	index@(_ZN7cutlass13device_kernelIN5flash19enable_sm80_to_sm89INS1_16FlashAttnFwdSm80INS1_25CollectiveMainloopFwdSm80ILi4ELi1ELb0EN4cute5tupleIJNS5_1CILi128EEENS7_ILi64EEES8_EEELi128ENS_6half_tEfNS_4arch4Sm80ELb1ELb0ELb0ELb0ELb0ELb0ELb1ELb1EEENS1_21CollectiveEpilogueFwdINS6_IJS8_S8_S9_EEENS6_IJNS7_ILi1EEESH_SH_EEESB_SD_Li128ELb0ELb1ELb1ELb0EEENS1_30DynamicPersistentTileSchedulerILi128ELi128ELb1ELb1ELb0EEEEEEEEEvNT_6ParamsE)
        /*0038*/ 	.word	0x00000004


	//----- nvinfo : EIATTR_FRAME_SIZE
	.align		4
.L_20:
        /*003c*/ 	.byte	0x04, 0x11
        /*003e*/ 	.short	(.L_22 - .L_21)
	.align		4
.L_21:
        /*0040*/ 	.word	index@(_ZN7cutlass13device_kernelIN5flash19enable_sm80_to_sm89INS1_16FlashAttnFwdSm80INS1_25CollectiveMainloopFwdSm80ILi4ELi1ELb0EN4cute5tupleIJNS5_1CILi128EEENS7_ILi64EEES8_EEELi128ENS_6half_tEfNS_4arch4Sm80ELb1ELb0ELb0ELb0ELb0ELb0ELb1ELb1EEENS1_21CollectiveEpilogueFwdINS6_IJS8_S8_S9_EEENS6_IJNS7_ILi1EEESH_SH_EEESB_SD_Li128ELb0ELb1ELb1ELb0EEENS1_30DynamicPersistentTileSchedulerILi128ELi128ELb1ELb1ELb0EEEEEEEEEvNT_6ParamsE)
        /*0044*/ 	.word	0x00000000


	//----- nvinfo : EIATTR_REGCOUNT
	.align		4
.L_22:
        /*0048*/ 	.byte	0x04, 0x2f
        /*004a*/ 	.short	(.L_24 - .L_23)
	.align		4
.L_23:
        /*004c*/ 	.word	index@(_ZN7cutlass13device_kernelIN5flash19enable_sm80_to_sm89INS1_16FlashAttnFwdSm80INS1_25CollectiveMainloopFwdSm80ILi8ELi1ELb1EN4cute5tupleIJNS5_1CILi128EEENS7_ILi96EEES8_EEELi128ENS_6half_tEfNS_4arch4Sm80ELb0ELb1ELb0ELb1ELb0ELb1ELb1ELb1EEENS1_21CollectiveEpilogueFwdINS6_IJS8_S8_S9_EEENS6_IJNS7_ILi1EEESH_SH_EEESB_SD_Li256ELb1ELb1ELb1ELb0EEENS1_36VarlenDynamicPersistentTileSchedulerILi128ELi96ELi256ELi256ELb1ELb1ELb0ELb1ELb0ELb1EEEEEEEEEvNT_6ParamsE)
        /*0050*/ 	.word	0x00000004


	//----- nvinfo : EIATTR_FRAME_SIZE
	.align		4
.L_24:
        /*0054*/ 	.byte	0x04, 0x11
        /*0056*/ 	.short	(.L_26 - .L_25)
	.align		4
.L_25:
        /*0058*/ 	.word	index@(_ZN7cutlass13device_kernelIN5flash19enable_sm80_to_sm89INS1_16FlashAttnFwdSm80INS1_25CollectiveMainloopFwdSm80ILi8ELi1ELb1EN4cute5tupleIJNS5_1CILi128EEENS7_ILi96EEES8_EEELi128ENS_6half_tEfNS_4arch4Sm80ELb0ELb1ELb0ELb1ELb0ELb1ELb1ELb1EEENS1_21CollectiveEpilogueFwdINS6_IJS8_S8_S9_EEENS6_IJNS7_ILi1EEESH_SH_EEESB_SD_Li256ELb1ELb1ELb1ELb0EEENS1_36VarlenDynamicPersistentTileSchedulerILi128ELi96ELi256ELi256ELb1ELb1ELb0ELb1ELb0ELb1EEEEEEEEEvNT_6ParamsE)
        /*005c*/ 	.word	0x00000000


	//----- nvinfo : EIATTR_REGCOUNT
	.align		4
.L_26:
        /*0060*/ 	.byte	0x04, 0x2f
        /*0062*/ 	.short	(.L_28 - .L_27)
	.align		4
.L_27:
        /*0064*/ 	.word	index@(_ZN7cutlass13device_kernelIN5flash19enable_sm80_to_sm89INS1_16FlashAttnFwdSm80INS1_25CollectiveMainloopFwdSm80ILi8ELi1ELb1EN4cute5tupleIJNS5_1CILi128EEENS7_ILi96EEES8_EEELi128ENS_6half_tEfNS_4arch4Sm80ELb0ELb1ELb0ELb1ELb0ELb0ELb1ELb1EEENS1_21CollectiveEpilogueFwdINS6_IJS8_S8_S9_EEENS6_IJNS7_ILi1EEESH_SH_EEESB_SD_Li256ELb1ELb1ELb1ELb0EEENS1_36VarlenDynamicPersistentTileSchedulerILi128ELi96ELi256ELi256ELb1ELb1ELb0ELb1ELb0ELb1EEEEEEEEEvNT_6ParamsE)
        /*0068*/ 	.word	0x00000004


	//----- nvinfo : EIATTR_FRAME_SIZE
	.align		4
.L_28:
        /*006c*/ 	.byte	0x04, 0x11
        /*006e*/ 	.short	(.L_30 - .L_29)
	.align		4
.L_29:
        /*0070*/ 	.word	index@(_ZN7cutlass13device_kernelIN5flash19enable_sm80_to_sm89INS1_16FlashAttnFwdSm80INS1_25CollectiveMainloopFwdSm80ILi8ELi1ELb1EN4cute5tupleIJNS5_1CILi128EEENS7_ILi96EEES8_EEELi128ENS_6half_tEfNS_4arch4Sm80ELb0ELb1ELb0ELb1ELb0ELb0ELb1ELb1EEENS1_21CollectiveEpilogueFwdINS6_IJS8_S8_S9_EEENS6_IJNS7_ILi1EEESH_SH_EEESB_SD_Li256ELb1ELb1ELb1ELb0EEENS1_36VarlenDynamicPersistentTileSchedulerILi128ELi96ELi256ELi256ELb1ELb1ELb0ELb1ELb0ELb1EEEEEEEEEvNT_6ParamsE)
        /*0074*/ 	.word	0x00000000


	//----- nvinfo : EIATTR_REGCOUNT
	.align		4
.L_30:
        /*0078*/ 	.byte	0x04, 0x2f
        /*007a*/ 	.short	(.L_32 - .L_31)
	.align		4
.L_31:
        /*007c*/ 	.word	index@(_ZN7cutlass13device_kernelIN5flash19enable_sm80_to_sm89INS1_16FlashAttnFwdSm80INS1_25CollectiveMainloopFwdSm80ILi4ELi1ELb0EN4cute5tupleIJNS5_1CILi128EEENS7_ILi48EEES8_EEELi128ENS_6half_tEfNS_4arch4Sm80ELb0ELb1ELb0ELb0ELb0ELb0ELb1ELb1EEENS1_21CollectiveEpilogueFwdINS6_IJS8_S8_S9_EEENS6_IJNS7_ILi1EEESH_SH_EEESB_SD_Li128ELb0ELb1ELb1ELb0EEENS1_19SingleTileSchedulerILb0ELb1ELb1ELi128EEEEEEEEEvNT_6ParamsE)
        /*0080*/ 	.word	0x00000004


	//----- nvinfo : EIATTR_FRAME_SIZE
	.align		4
.L_32:
        /*0084*/ 	.byte	0x04, 0x11
        /*0086*/ 	.short	(.L_34 - .L_33)
	.align		4
.L_33:
        /*0088*/ 	.word	index@(_ZN7cutlass13device_kernelIN5flash19enable_sm80_to_sm89INS1_16FlashAttnFwdSm80INS1_25CollectiveMainloopFwdSm80ILi4ELi1ELb0EN4cute5tupleIJNS5_1CILi128EEENS7_ILi48EEES8_EEELi128ENS_6half_tEfNS_4arch4Sm80ELb0ELb1ELb0ELb0ELb0ELb0ELb1ELb1EEENS1_21CollectiveEpilogueFwdINS6_IJS8_S8_S9_EEENS6_IJNS7_ILi1EEESH_SH_EEESB_SD_Li128ELb0ELb1ELb1ELb0EEENS1_19SingleTileSchedulerILb0ELb1ELb1ELi128EEEEEEEEEvNT_6ParamsE)
        /*008c*/ 	.word	0x00000000


	//----- nvinfo : EIATTR_REGCOUNT
	.align		4
.L_34:
        /*0090*/ 	.byte	0x04, 0x2f
        /*0092*/ 	.short	(.L_36 - .L_35)
	.align		4
.L_35:
        /*0094*/ 	.word	index@(_ZN7cutlass13device_kernelIN5flash19enable_sm80_to_sm89INS1_16FlashAttnFwdSm80INS1_25CollectiveMainloopFwdSm80ILi8ELi1ELb1EN4cute5tupleIJNS5_1CILi128EEENS7_ILi112EEES8_EEELi128ENS_6half_tEfNS_4arch4Sm80ELb0ELb0ELb0ELb1ELb0ELb1ELb1ELb1EEENS1_21CollectiveEpilogueFwdINS6_IJS8_S8_S9_EEENS6_IJNS7_ILi1EEESH_SH_EEESB_SD_Li256ELb1ELb1ELb1ELb0EEENS1_36VarlenDynamicPersistentTileSchedulerILi128ELi112ELi256ELi256ELb1ELb1ELb0ELb0ELb1ELb1EEEEEEEEEvNT_6ParamsE)
        /*0098*/ 	.word	0x00000004


	//----- nvinfo : EIATTR_FRAME_SIZE
	.align		4
.L_36:
        /*009c*/ 	.byte	0x04, 0x11
        /*009e*/ 	.short	(.L_38 - .L_37)
	.align		4
.L_37:
        /*00a0*/ 	.word	index@(_ZN7cutlass13device_kernelIN5flash19enable_sm80_to_sm89INS1_16FlashAttnFwdSm80INS1_25CollectiveMainloopFwdSm80ILi8ELi1ELb1EN4cute5tupleIJNS5_1CILi128EEENS7_ILi112EEES8_EEELi128ENS_6half_tEfNS_4arch4Sm80ELb0ELb0ELb0ELb1ELb0ELb1ELb1ELb1EEENS1_21CollectiveEpilogueFwdINS6_IJS8_S8_S9_EEENS6_IJNS7_ILi1EEESH_SH_EEESB_SD_Li256ELb1ELb1ELb1ELb0EEENS1_36VarlenDynamicPersistentTileSchedulerILi128ELi112ELi256ELi256ELb1ELb1ELb0ELb0ELb1ELb1EEEEEEEEEvNT_6ParamsE)
        /*00a4*/ 	.word	0x00000000


	//----- nvinfo : EIATTR_REGCOUNT
	.align		4
.L_38:
        /*00a8*/ 	.byte	0x04, 0x2f
        /*00aa*/ 	.short	(.L_40 - .L_39)
	.align		4
.L_39:
        /*00ac*/ 	.word	index@(_ZN7cutlass13device_kernelIN5flash19enable_sm80_to_sm89INS1_16FlashAttnFwdSm80INS1_25CollectiveMainloopFwdSm80ILi8ELi1ELb1EN4cute5tupleIJNS5_1CILi128EEENS7_ILi112EEES8_EEELi128ENS_6half_tEfNS_4arch4Sm80ELb0ELb0ELb0ELb1ELb0ELb0ELb1ELb1EEENS1_21CollectiveEpilogueFwdINS6_IJS8_S8_S9_EEENS6_IJNS7_ILi1EEESH_SH_EEESB_SD_Li256ELb1ELb1ELb1ELb0EEENS1_36VarlenDynamicPersistentTileSchedulerILi128ELi112ELi256ELi256ELb1ELb1ELb0ELb0ELb1ELb1EEEEEEEEEvNT_6ParamsE)
        /*00b0*/ 	.word	0x00000004


	//----- nvinfo : EIATTR_FRAME_SIZE
	.align		4
.L_40:
        /*00b4*/ 	.byte	0x04, 0x11
        /*00b6*/ 	.short	(.L_42 - .L_41)
	.align		4
.L_41:
        /*00b8*/ 	.word	index@(_ZN7cutlass13device_kernelIN5flash19enable_sm80_to_sm89INS1_16FlashAttnFwdSm80INS1_25CollectiveMainloopFwdSm80ILi8ELi1ELb1EN4cute5tupleIJNS5_1CILi128EEENS7_ILi112EEES8_EEELi128ENS_6half_tEfNS_4arch4Sm80ELb0ELb0ELb0ELb1ELb0ELb0ELb1ELb1EEENS1_21CollectiveEpilogueFwdINS6_IJS8_S8_S9_EEENS6_IJNS7_ILi1EEESH_SH_EEESB_SD_Li256ELb1ELb1ELb1ELb0EEENS1_36VarlenDynamicPersistentTileSchedulerILi128ELi112ELi256ELi256ELb1ELb1ELb0ELb0ELb1ELb1EEEEEEEEEvNT_6ParamsE)
        /*00bc*/ 	.word	0x00000000


	//----- nvinfo : EIATTR_REGCOUNT
	.align		4
.L_42:
        /*00c0*/ 	.byte	0x04, 0x2f
        /*00c2*/ 	.short	(.L_44 - .L_43)
	.align		4
.L_43:
        /*00c4*/ 	.word	index@(_ZN7cutlass13device_kernelIN5flash19enable_sm80_to_sm89INS1_16FlashAttnFwdSm80INS1_25CollectiveMainloopFwdSm80ILi4ELi1ELb0EN4cute5tupleIJNS5_1CILi128EEENS7_ILi64EEES8_EEELi128ENS_6half_tEfNS_4arch4Sm80ELb0ELb0ELb0ELb0ELb0ELb0ELb1ELb1EEENS1_21CollectiveEpilogueFwdINS6_IJS8_S8_S9_EEENS6_IJNS7_ILi1EEESH_SH_EEESB_SD_Li128ELb0ELb1ELb1ELb0EEENS1_19SingleTileSchedulerILb0ELb1ELb1ELi128EEEEEEEEEvNT_6ParamsE)
        /*00c8*/ 	.word	0x00000004


	//----- nvinfo : EIATTR_FRAME_SIZE
	.align		4
.L_44:
        /*00cc*/ 	.byte	0x04, 0x11
        /*00ce*/ 	.short	(.L_46 - .L_45)
	.align		4
.L_45:
        /*00d0*/ 	.word	index@(_ZN7cutlass13device_kernelIN5flash19enable_sm80_to_sm89INS1_16FlashAttnFwdSm80INS1_25CollectiveMainloopFwdSm80ILi4ELi1ELb0EN4cute5tupleIJNS5_1CILi128EEENS7_ILi64EEES8_EEELi128ENS_6half_tEfNS_4arch4Sm80ELb0ELb0ELb0ELb0ELb0ELb0ELb1ELb1EEENS1_21CollectiveEpilogueFwdINS6_IJS8_S8_S9_EEENS6_IJNS7_ILi1EEESH_SH_EEESB_SD_Li128ELb0ELb1ELb1ELb0EEENS1_19SingleTileSchedulerILb0ELb1ELb1ELi128EEEEEEEEEvNT_6ParamsE)
        /*00d4*/ 	.word	0x00000000


	//----- nvinfo : EIATTR_REGCOUNT
	.align		4
.L_46:
        /*00d8*/ 	.byte	0x04, 0x2f
        /*00da*/ 	.short	(.L_48 - .L_47)
	.align		4
.L_47:
        /*00dc*/ 	.word	index@(_ZN7cutlass13device_kernelIN5flash19enable_sm80_to_sm89INS1_16FlashAttnFwdSm80INS1_25CollectiveMainloopFwdSm80ILi8ELi1ELb1EN4cute5tupleIJNS5_1CILi128EEES8_S8_EEELi128ENS_6half_tEfNS_4arch4Sm80ELb1ELb0ELb0ELb0ELb0ELb0ELb1ELb1EEENS1_21CollectiveEpilogueFwdIS9_NS6_IJNS7_ILi1EEESF_SF_EEESA_SC_Li256ELb0ELb1ELb1ELb0EEENS1_30DynamicPersistentTileSchedulerILi256ELi256ELb1ELb1ELb0EEEEEEEEEvNT_6ParamsE)
        /*00e0*/ 	.word	0x00000004


	//----- nvinfo : EIATTR_FRAME_SIZE
	.align		4
.L_48:
        /*00e4*/ 	.byte	0x04, 0x11
        /*00e6*/ 	.short	(.L_50 - .L_49)
	.align		4
.L_49:
        /*00e8*/ 	.word	index@(_ZN7cutlass13device_kernelIN5flash19enable_sm80_to_sm89INS1_16FlashAttnFwdSm80INS1_25CollectiveMainloopFwdSm80ILi8ELi1ELb1EN4cute5tupleIJNS5_1CILi128EEES8_S8_EEELi128ENS_6half_tEfNS_4arch4Sm80ELb1ELb0ELb0ELb0ELb0ELb0ELb1ELb1EEENS1_21CollectiveEpilogueFwdIS9_NS6_IJNS7_ILi1EEESF_SF_EEESA_SC_Li256ELb0ELb1ELb1ELb0EEENS1_30DynamicPersistentTileSchedulerILi256ELi256ELb1ELb1ELb0EEEEEEEEEvNT_6ParamsE)
        /*00ec*/ 	.word	0x00000000


	//----- nvinfo : EIATTR_REGCOUNT
	.align		4
.L_50:
        /*00f0*/ 	.byte	0x04, 0x2f
        /*00f2*/ 	.short	(.L_52 - .L_51)
	.align		4
.L_51:
        /*00f4*/ 	.word	index@(_ZN7cutlass13device_kernelIN5flash19enable_sm80_to_sm89INS1_16FlashAttnFwdSm80INS1_25CollectiveMainloopFwdSm80ILi8ELi1ELb1EN4cute5tupleIJNS5_1CILi128EEENS7_ILi96EEES8_EEELi128ENS_6half_tEfNS_4arch4Sm80ELb0ELb1ELb0ELb0ELb0ELb0ELb1ELb1EEENS1_21CollectiveEpilogueFwdINS6_IJS8_S8_S9_EEENS6_IJNS7_ILi1EEESH_SH_EEESB_SD_Li256ELb0ELb1ELb1ELb0EEENS1_19SingleTileSchedulerILb0ELb1ELb1ELi128EEEEEEEEEvNT_6ParamsE)
        /*00f8*/ 	.word	0x00000004


	//----- nvinfo : EIATTR_FRAME_SIZE
	.align		4
.L_52:
        /*00fc*/ 	.byte	0x04, 0x11
        /*00fe*/ 	.short	(.L_54 - .L_53)
	.align		4
.L_53:
        /*0100*/ 	.word	index@(_ZN7cutlass13device_kernelIN5flash19enable_sm80_to_sm89INS1_16FlashAttnFwdSm80INS1_25CollectiveMainloopFwdSm80ILi8ELi1ELb1EN4cute5tupleIJNS5_1CILi128EEENS7_ILi96EEES8_EEELi128ENS_6half_tEfNS_4arch4Sm80ELb0ELb1ELb0ELb0ELb0ELb0ELb1ELb1EEENS1_21CollectiveEpilogueFwdINS6_IJS8_S8_S9_EEENS6_IJNS7_ILi1EEESH_SH_EEESB_SD_Li256ELb0ELb1ELb1ELb0EEENS1_19SingleTileSchedulerILb0ELb1ELb1ELi128EEEEEEEEEvNT_6ParamsE)
        /*0104*/ 	.word	0x00000000


	//----- nvinfo : EIATTR_REGCOUNT
	.align		4
.L_54:
        /*0108*/ 	.byte	0x04, 0x2f
        /*010a*/ 	.short	(.L_56 - .L_55)
	.align		4
.L_55:
        /*010c*/ 	.word	index@(_ZN7cutlass13device_kernelIN5flash19enable_sm80_to_sm89INS1_16FlashAttnFwdSm80INS1_25CollectiveMainloopFwdSm80ILi8ELi1ELb1EN4cute5tupleIJNS5_1CILi128EEES8_S8_EEELi128ENS_6half_tEfNS_4arch4Sm80ELb0ELb0ELb0ELb0ELb0ELb0ELb1ELb1EEENS1_21CollectiveEpilogueFwdIS9_NS6_IJNS7_ILi1EEESF_SF_EEESA_SC_Li256ELb0ELb1ELb1ELb0EEENS1_19SingleTileSchedulerILb0ELb1ELb1ELi128EEEEEEEEEvNT_6ParamsE)
        /*0110*/ 	.word	0x00000004


	//----- nvinfo : EIATTR_FRAME_SIZE
	.align		4
.L_56:
        /*0114*/ 	.byte	0x04, 0x11
        /*0116*/ 	.short	(.L_58 - .L_57)
	.align		4
.L_57:
        /*0118*/ 	.word	index@(_ZN7cutlass13device_kernelIN5flash19enable_sm80_to_sm89INS1_16FlashAttnFwdSm80INS1_25CollectiveMainloopFwdSm80ILi8ELi1ELb1EN4cute5tupleIJNS5_1CILi128EEES8_S8_EEELi128ENS_6half_tEfNS_4arch4Sm80ELb0ELb0ELb0ELb0ELb0ELb0ELb1ELb1EEENS1_21CollectiveEpilogueFwdIS9_NS6_IJNS7_ILi1EEESF_SF_EEESA_SC_Li256ELb0ELb1ELb1ELb0EEENS1_19SingleTileSchedulerILb0ELb1ELb1ELi128EEEEEEEEEvNT_6ParamsE)
        /*011c*/ 	.word	0x00000000


	//----- nvinfo : EIATTR_MIN_STACK_SIZE
	.align		4
.L_58:
        /*0120*/ 	.byte	0x04, 0x12
        /*0122*/ 	.short	(.L_60 - .L_59)
	.align		4
.L_59:
        /*0124*/ 	.word	index@(_ZN7cutlass13device_kernelIN5flash19enable_sm80_to_sm89INS1_16FlashAttnFwdSm80INS1_25CollectiveMainloopFwdSm80ILi8ELi1ELb1EN4cute5tupleIJNS5_1CILi128EEES8_S8_EEELi128ENS_6half_tEfNS_4arch4Sm80ELb0ELb0ELb0ELb0ELb0ELb0ELb1ELb1EEENS1_21CollectiveEpilogueFwdIS9_NS6_IJNS7_ILi1EEESF_SF_EEESA_SC_Li256ELb0ELb1ELb1ELb0EEENS1_19SingleTileSchedulerILb0ELb1ELb1ELi128EEEEEEEEEvNT_6ParamsE)
        /*0128*/ 	.word	0x00000000


	//----- nvinfo : EIATTR_MIN_STACK_SIZE
	.align		4
.L_60:
        /*012c*/ 	.byte	0x04, 0x12
        /*012e*/ 	.short	(.L_62 - .L_61)
	.align		4
.L_61:
        /*0130*/ 	.word	index@(_ZN7cutlass13device_kernelIN5flash19enable_sm80_to_sm89INS1_16FlashAttnFwdSm80INS1_25CollectiveMainloopFwdSm80ILi8ELi1ELb1EN4cute5tupleIJNS5_1CILi128EEENS7_ILi96EEES8_EEELi128ENS_6half_tEfNS_4arch4Sm80ELb0ELb1ELb0ELb0ELb0ELb0ELb1ELb1EEENS1_21CollectiveEpilogueFwdINS6_IJS8_S8_S9_EEENS6_IJNS7_ILi1EEESH_SH_EEESB_SD_Li256ELb0ELb1ELb1ELb0EEENS1_19SingleTileSchedulerILb0ELb1ELb1ELi128EEEEEEEEEvNT_6ParamsE)
        /*0134*/ 	.word	0x00000000


	//----- nvinfo : EIATTR_MIN_STACK_SIZE
	.align		4
.L_62:
        /*0138*/ 	.byte	0x04, 0x12
        /*013a*/ 	.short	(.L_64 - .L_63)
	.align		4
.L_63:
        /*013c*/ 	.word	index@(_ZN7cutlass13device_kernelIN5flash19enable_sm80_to_sm89INS1_16FlashAttnFwdSm80INS1_25CollectiveMainloopFwdSm80ILi8ELi1ELb1EN4cute5tupleIJNS5_1CILi128EEES8_S8_EEELi128ENS_6half_tEfNS_4arch4Sm80ELb1ELb0ELb0ELb0ELb0ELb0ELb1ELb1EEENS1_21CollectiveEpilogueFwdIS9_NS6_IJNS7_ILi1EEESF_SF_EEESA_SC_Li256ELb0ELb1ELb1ELb0EEENS1_30DynamicPersistentTileSchedulerILi256ELi256ELb1ELb1ELb0EEEEEEEEEvNT_6ParamsE)
        /*0140*/ 	.word	0x00000000


	//----- nvinfo : EIATTR_MIN_STACK_SIZE
	.align		4
.L_64:
        /*0144*/ 	.byte	0x04, 0x12
        /*0146*/ 	.short	(.L_66 - .L_65)
	.align		4
.L_65:
        /*0148*/ 	.word	index@(_ZN7cutlass13device_kernelIN5flash19enable_sm80_to_sm89INS1_16FlashAttnFwdSm80INS1_25CollectiveMainloopFwdSm80ILi4ELi1ELb0EN4cute5tupleIJNS5_1CILi128EEENS7_ILi64EEES8_EEELi128ENS_6half_tEfNS_4arch4Sm80ELb0ELb0ELb0ELb0ELb0ELb0ELb1ELb1EEENS1_21CollectiveEpilogueFwdINS6_IJS8_S8_S9_EEENS6_IJNS7_ILi1EEESH_SH_EEESB_SD_Li128ELb0ELb1ELb1ELb0EEENS1_19SingleTileSchedulerILb0ELb1ELb1ELi128EEEEEEEEEvNT_6ParamsE)
        /*014c*/ 	.word	0x00000000


	//----- nvinfo : EIATTR_MIN_STACK_SIZE
	.align		4
.L_66:
        /*0150*/ 	.byte	0x04, 0x12
        /*0152*/ 	.short	(.L_68 - .L_67)
	.align		4
.L_67:
        /*0154*/ 	.word	index@(_ZN7cutlass13device_kernelIN5flash19enable_sm80_to_sm89INS1_16FlashAttnFwdSm80INS1_25CollectiveMainloopFwdSm80ILi8ELi1ELb1EN4cute5tupleIJNS5_1CILi128EEENS7_ILi112EEES8_EEELi128ENS_6half_tEfNS_4arch4Sm80ELb0ELb0ELb0ELb1ELb0ELb0ELb1ELb1EEENS1_21CollectiveEpilogueFwdINS6_IJS8_S8_S9_EEENS6_IJNS7_ILi1EEESH_SH_EEESB_SD_Li256ELb1ELb1ELb1ELb0EEENS1_36VarlenDynamicPersistentTileSchedulerILi128ELi112ELi256ELi256ELb1ELb1ELb0ELb0ELb1ELb1EEEEEEEEEvNT_6ParamsE)
        /*0158*/ 	.word	0x00000000


	//----- nvinfo : EIATTR_MIN_STACK_SIZE
	.align		4
.L_68:
        /*015c*/ 	.byte	0x04, 0x12
        /*015e*/ 	.short	(.L_70 - .L_69)
	.align		4
.L_69:
        /*0160*/ 	.word	index@(_ZN7cutlass13device_kernelIN5flash19enable_sm80_to_sm89INS1_16FlashAttnFwdSm80INS1_25CollectiveMainloopFwdSm80ILi8ELi1ELb1EN4cute5tupleIJNS5_1CILi128EEENS7_ILi112EEES8_EEELi128ENS_6half_tEfNS_4arch4Sm80ELb0ELb0ELb0ELb1ELb0ELb1ELb1ELb1EEENS1_21CollectiveEpilogueFwdINS6_IJS8_S8_S9_EEENS6_IJNS7_ILi1EEESH_SH_EEESB_SD_Li256ELb1ELb1ELb1ELb0EEENS1_36VarlenDynamicPersistentTileSchedulerILi128ELi112ELi256ELi256ELb1ELb1ELb0ELb0ELb1ELb1EEEEEEEEEvNT_6ParamsE)
        /*0164*/ 	.word	0x00000000


	//----- nvinfo : EIATTR_MIN_STACK_SIZE
	.align		4
.L_70:
        /*0168*/ 	.byte	0x04, 0x12
        /*016a*/ 	.short	(.L_72 - .L_71)
	.align		4
.L_71:
        /*016c*/ 	.word	index@(_ZN7cutlass13device_kernelIN5flash19enable_sm80_to_sm89INS1_16FlashAttnFwdSm80INS1_25CollectiveMainloopFwdSm80ILi4ELi1ELb0EN4cute5tupleIJNS5_1CILi128EEENS7_ILi48EEES8_EEELi128ENS_6half_tEfNS_4arch4Sm80ELb0ELb1ELb0ELb0ELb0ELb0ELb1ELb1EEENS1_21CollectiveEpilogueFwdINS6_IJS8_S8_S9_EEENS6_IJNS7_ILi1EEESH_SH_EEESB_SD_Li128ELb0ELb1ELb1ELb0EEENS1_19SingleTileSchedulerILb0ELb1ELb1ELi128EEEEEEEEEvNT_6ParamsE)
        /*0170*/ 	.word	0x00000000


	//----- nvinfo : EIATTR_MIN_STACK_SIZE
	.align		4
.L_72:
        /*0174*/ 	.byte	0x04, 0x12
        /*0176*/ 	.short	(.L_74 - .L_73)
	.align		4
.L_73:
        /*0178*/ 	.word	index@(_ZN7cutlass13device_kernelIN5flash19enable_sm80_to_sm89INS1_16FlashAttnFwdSm80INS1_25CollectiveMainloopFwdSm80ILi8ELi1ELb1EN4cute5tupleIJNS5_1CILi128EEENS7_ILi96EEES8_EEELi128ENS_6half_tEfNS_4arch4Sm80ELb0ELb1ELb0ELb1ELb0ELb0ELb1ELb1EEENS1_21CollectiveEpilogueFwdINS6_IJS8_S8_S9_EEENS6_IJNS7_ILi1EEESH_SH_EEESB_SD_Li256ELb1ELb1ELb1ELb0EEENS1_36VarlenDynamicPersistentTileSchedulerILi128ELi96ELi256ELi256ELb1ELb1ELb0ELb1ELb0ELb1EEEEEEEEEvNT_6ParamsE)
        /*017c*/ 	.word	0x00000000


	//----- nvinfo : EIATTR_MIN_STACK_SIZE
	.align		4
.L_74:
        /*0180*/ 	.byte	0x04, 0x12
        /*0182*/ 	.short	(.L_76 - .L_75)
	.align		4
.L_75:
        /*0184*/ 	.word	index@(_ZN7cutlass13device_kernelIN5flash19enable_sm80_to_sm89INS1_16FlashAttnFwdSm80INS1_25CollectiveMainloopFwdSm80ILi8ELi1ELb1EN4cute5tupleIJNS5_1CILi128EEENS7_ILi96EEES8_EEELi128ENS_6half_tEfNS_4arch4Sm80ELb0ELb1ELb0ELb1ELb0ELb1ELb1ELb1EEENS1_21CollectiveEpilogueFwdINS6_IJS8_S8_S9_EEENS6_IJNS7_ILi1EEESH_SH_EEESB_SD_Li256ELb1ELb1ELb1ELb0EEENS1_36VarlenDynamicPersistentTileSchedulerILi128ELi96ELi256ELi256ELb1ELb1ELb0ELb1ELb0ELb1EEEEEEEEEvNT_6ParamsE)
        /*0188*/ 	.word	0x00000000


	//----- nvinfo : EIATTR_MIN_STACK_SIZE
	.align		4
.L_76:
        /*018c*/ 	.byte	0x04, 0x12
        /*018e*/ 	.short	(.L_78 - .L_77)
	.align		4
.L_77:
        /*0190*/ 	.word	index@(_ZN7cutlass13device_kernelIN5flash19enable_sm80_to_sm89INS1_16FlashAttnFwdSm80INS1_25CollectiveMainloopFwdSm80ILi4ELi1ELb0EN4cute5tupleIJNS5_1CILi128EEENS7_ILi64EEES8_EEELi128ENS_6half_tEfNS_4arch4Sm80ELb1ELb0ELb0ELb0ELb0ELb0ELb1ELb1EEENS1_21CollectiveEpilogueFwdINS6_IJS8_S8_S9_EEENS6_IJNS7_ILi1EEESH_SH_EEESB_SD_Li128ELb0ELb1ELb1ELb0EEENS1_30DynamicPersistentTileSchedulerILi128ELi128ELb1ELb1ELb0EEEEEEEEEvNT_6ParamsE)
        /*0194*/ 	.word	0x00000000


	//----- nvinfo : EIATTR_MIN_STACK_SIZE
	.align		4
.L_78:
        /*0198*/ 	.byte	0x04, 0x12
        /*019a*/ 	.short	(.L_80 - .L_79)
	.align		4
.L_79:
        /*019c*/ 	.word	index@(_ZN7cutlass13device_kernelIN5flash19enable_sm80_to_sm89INS1_16FlashAttnFwdSm80INS1_25CollectiveMainloopFwdSm80ILi8ELi1ELb1EN4cute5tupleIJNS5_1CILi128EEENS7_ILi112EEES8_EEELi128ENS_6half_tEfNS_4arch4Sm80ELb1ELb0ELb0ELb1ELb0ELb0ELb1ELb1EEENS1_21CollectiveEpilogueFwdINS6_IJS8_S8_S9_EEENS6_IJNS7_ILi1EEESH_SH_EEESB_SD_Li256ELb1ELb1ELb1ELb0EEENS1_36VarlenDynamicPersistentTileSchedulerILi128ELi112ELi256ELi256ELb1ELb1ELb0ELb1ELb1ELb1EEEEEEEEEvNT_6ParamsE)
        /*01a0*/ 	.word	0x00000000


	//----- nvinfo : EIATTR_MIN_STACK_SIZE
	.align		4
.L_80:
        /*01a4*/ 	.byte	0x04, 0x12
        /*01a6*/ 	.short	(.L_82 - .L_81)
	.align		4
.L_81:
        /*01a8*/ 	.word	index@(_ZN7cutlass13device_kernelIN5flash19enable_sm80_to_sm89INS1_16FlashAttnFwdSm80INS1_25CollectiveMainloopFwdSm80ILi8ELi1ELb1EN4cute5tupleIJNS5_1CILi128EEENS7_ILi112EEES8_EEELi128ENS_6half_tEfNS_4arch4Sm80ELb1ELb0ELb0ELb1ELb0ELb1ELb1ELb1EEENS1_21CollectiveEpilogueFwdINS6_IJS8_S8_S9_EEENS6_IJNS7_ILi1EEESH_SH_EEESB_SD_Li256ELb1ELb1ELb1ELb0EEENS1_36VarlenDynamicPersistentTileSchedulerILi128ELi112ELi256ELi256ELb1ELb1ELb0ELb1ELb1ELb1EEEEEEEEEvNT_6ParamsE)
        /*01ac*/ 	.word	0x00000000
.L_82:


//--------------------- .nv.compat                --------------------------
	.section	.nv.compat,"",@"SHT_CUDA_COMPAT_INFO"
	.align	4
        /*0000*/ 	.byte	0x02, 0x09, 0x01, 0x00, 0x02, 0x02, 0x01, 0x00, 0x02, 0x05, 0x05, 0x00, 0x03, 0x07, 0x01, 0x01
        /*0010*/ 	.byte	0x02, 0x03, 0x00, 0x00, 0x02, 0x06, 0x01, 0x00, 0x04, 0x0b, 0x08, 0x00, 0x00, 0x00, 0x00, 0x00
        /*0020*/ 	.byte	0x00, 0x00, 0x00, 0x00


//--------------------- .nv.info._ZN7cutlass13device_kernelIN5flash19enable_sm80_to_sm89INS1_16FlashAttnFwdSm80INS1_25CollectiveMainloopFwdSm80ILi8ELi1ELb1EN4cute5tupleIJNS5_1CILi128EEES8_S8_EEELi128ENS_6half_tEfNS_4arch4Sm80ELb0ELb0ELb0ELb0ELb0ELb0ELb1ELb1EEENS1_21CollectiveEpilogueFwdIS9_NS6_IJNS7_ILi1EEESF_SF_EEESA_SC_Li256ELb0ELb1ELb1ELb0EEENS1_19SingleTileSchedulerILb0ELb1ELb1ELi128EEEEEEEEEvNT_6ParamsE --------------------------
	.section	.nv.info._ZN7cutlass13device_kernelIN5flash19enable_sm80_to_sm89INS1_16FlashAttnFwdSm80INS1_25CollectiveMainloopFwdSm80ILi8ELi1ELb1EN4cute5tupleIJNS5_1CILi128EEES8_S8_EEELi128ENS_6half_tEfNS_4arch4Sm80ELb0ELb0ELb0ELb0ELb0ELb0ELb1ELb1EEENS1_21CollectiveEpilogueFwdIS9_NS6_IJNS7_ILi1EEESF_SF_EEESA_SC_Li256ELb0ELb1ELb1ELb0EEENS1_19SingleTileSchedulerILb0ELb1ELb1ELi128EEEEEEEEEvNT_6ParamsE,"",@"SHT_CUDA_INFO"
	.sectionflags	@""
	.align	4


	//----- nvinfo : EIATTR_CUDA_API_VERSION
	.align		4
        /*0000*/ 	.byte	0x04, 0x37
        /*0002*/ 	.short	(.L_84 - .L_83)
.L_83:
        /*0004*/ 	.word	0x00000082


	//----- nvinfo : EIATTR_KPARAM_INFO
	.align		4
.L_84:
        /*0008*/ 	.byte	0x04, 0x17
        /*000a*/ 	.short	(.L_86 - .L_85)
.L_85:
        /*000c*/ 	.word	0x00000000
        /*0010*/ 	.short	0x0000
        /*0012*/ 	.short	0x0000
        /*0014*/ 	.byte	0x00, 0xf0, 0x61, 0x10


	//----- nvinfo : EIATTR_SPARSE_MMA_MASK
	.align		4
.L_86:
        /*0018*/ 	.byte	0x03, 0x50
        /*001a*/ 	.short	0x0000


	//----- nvinfo : EIATTR_MAXREG_COUNT
	.align		4
        /*001c*/ 	.byte	0x03, 0x1b
        /*001e*/ 	.short	0x00ff


	//----- nvinfo : EIATTR_MERCURY_ISA_VERSION
	.align		4
        /*0020*/ 	.byte	0x03, 0x5f
        /*0022*/ 	.short	0x0101


	//----- nvinfo : EIATTR_EXIT_INSTR_OFFSETS
	.align		4
        /*0024*/ 	.byte	0x04, 0x1c
        /*0026*/ 	.short	(.L_88 - .L_87)


	//   ....[0]....
.L_87:
        /*0028*/ 	.word	0x00000010


	//----- nvinfo : EIATTR_MAX_THREADS
	.align		4
.L_88:
        /*002c*/ 	.byte	0x04, 0x05
        /*002e*/ 	.short	(.L_90 - .L_89)
.L_89:
        /*0030*/ 	.word	0x00000100
        /*0034*/ 	.word	0x00000001
        /*0038*/ 	.word	0x00000001


	//----- nvinfo : EIATTR_CBANK_PARAM_SIZE
	.align		4
.L_90:
        /*003c*/ 	.byte	0x03, 0x19
        /*003e*/ 	.short	0x0418


	//----- nvinfo : EIATTR_PARAM_CBANK
	.align		4
        /*0040*/ 	.byte	0x04, 0x0a
        /*0042*/ 	.short	(.L_92 - .L_91)
	.align		4
.L_91:
        /*0044*/ 	.word	index@(.nv.constant0._ZN7cutlass13device_kernelIN5flash19enable_sm80_to_sm89INS1_16FlashAttnFwdSm80INS1_25CollectiveMainloopFwdSm80ILi8ELi1ELb1EN4cute5tupleIJNS5_1CILi128EEES8_S8_EEELi128ENS_6half_tEfNS_4arch4Sm80ELb0ELb0ELb0ELb0ELb0ELb0ELb1ELb1EEENS1_21CollectiveEpilogueFwdIS9_NS6_IJNS7_ILi1EEESF_SF_EEESA_SC_Li256ELb0ELb1ELb1ELb0EEENS1_19SingleTileSchedulerILb0ELb1ELb1ELi128EEEEEEEEEvNT_6ParamsE)
        /*0048*/ 	.short	0x0210
        /*004a*/ 	.short	0x0418


	//----- nvinfo : EIATTR_SW_WAR
	.align		4
.L_92:
        /*004c*/ 	.byte	0x04, 0x36
        /*004e*/ 	.short	(.L_94 - .L_93)
.L_93:
        /*0050*/ 	.word	0x00000008
.L_94:


//--------------------- .nv.info._ZN7cutlass13device_kernelIN5flash19enable_sm80_to_sm89INS1_16FlashAttnFwdSm80INS1_25CollectiveMainloopFwdSm80ILi8ELi1ELb1EN4cute5tupleIJNS5_1CILi128EEENS7_ILi96EEES8_EEELi128ENS_6half_tEfNS_4arch4Sm80ELb0ELb1ELb0ELb0ELb0ELb0ELb1ELb1EEENS1_21CollectiveEpilogueFwdINS6_IJS8_S8_S9_EEENS6_IJNS7_ILi1EEESH_SH_EEESB_SD_Li256ELb0ELb1ELb1ELb0EEENS1_19SingleTileSchedulerILb0ELb1ELb1ELi128EEEEEEEEEvNT_6ParamsE --------------------------
	.section	.nv.info._ZN7cutlass13device_kernelIN5flash19enable_sm80_to_sm89INS1_16FlashAttnFwdSm80INS1_25CollectiveMainloopFwdSm80ILi8ELi1ELb1EN4cute5tupleIJNS5_1CILi128EEENS7_ILi96EEES8_EEELi128ENS_6half_tEfNS_4arch4Sm80ELb0ELb1ELb0ELb0ELb0ELb0ELb1ELb1EEENS1_21CollectiveEpilogueFwdINS6_IJS8_S8_S9_EEENS6_IJNS7_ILi1EEESH_SH_EEESB_SD_Li256ELb0ELb1ELb1ELb0EEENS1_19SingleTileSchedulerILb0ELb1ELb1ELi128EEEEEEEEEvNT_6ParamsE,"",@"SHT_CUDA_INFO"
	.sectionflags	@""
	.align	4


	//----- nvinfo : EIATTR_CUDA_API_VERSION
	.align		4
        /*0000*/ 	.byte	0x04, 0x37
        /*0002*/ 	.short	(.L_96 - .L_95)
.L_95:
        /*0004*/ 	.word	0x00000082


	//----- nvinfo : EIATTR_KPARAM_INFO
	.align		4
.L_96:
        /*0008*/ 	.byte	0x04, 0x17
        /*000a*/ 	.short	(.L_98 - .L_97)
.L_97:
        /*000c*/ 	.word	0x00000000
        /*0010*/ 	.short	0x0000
        /*0012*/ 	.short	0x0000
        /*0014*/ 	.byte	0x00, 0xf0, 0x61, 0x10


	//----- nvinfo : EIATTR_SPARSE_MMA_MASK
	.align		4
.L_98:
        /*0018*/ 	.byte	0x03, 0x50
        /*001a*/ 	.short	0x0000


	//----- nvinfo : EIATTR_MAXREG_COUNT
	.align		4
        /*001c*/ 	.byte	0x03, 0x1b
        /*001e*/ 	.short	0x00ff


	//----- nvinfo : EIATTR_MERCURY_ISA_VERSION
	.align		4
        /*0020*/ 	.byte	0x03, 0x5f
        /*0022*/ 	.short	0x0101


	//----- nvinfo : EIATTR_EXIT_INSTR_OFFSETS
	.align		4
        /*0024*/ 	.byte	0x04, 0x1c
        /*0026*/ 	.short	(.L_100 - .L_99)


	//   ....[0]....
.L_99:
        /*0028*/ 	.word	0x00000010


	//----- nvinfo : EIATTR_MAX_THREADS
	.align		4
.L_100:
        /*002c*/ 	.byte	0x04, 0x05
        /*002e*/ 	.short	(.L_102 - .L_101)
.L_101:
        /*0030*/ 	.word	0x00000100
        /*0034*/ 	.word	0x00000001
        /*0038*/ 	.word	0x00000001


	//----- nvinfo : EIATTR_CBANK_PARAM_SIZE
	.align		4
.L_102:
        /*003c*/ 	.byte	0x03, 0x19
        /*003e*/ 	.short	0x0418


	//----- nvinfo : EIATTR_PARAM_CBANK
	.align		4
        /*0040*/ 	.byte	0x04, 0x0a
        /*0042*/ 	.short	(.L_104 - .L_103)
	.align		4
.L_103:
        /*0044*/ 	.word	index@(.nv.constant0._ZN7cutlass13device_kernelIN5flash19enable_sm80_to_sm89INS1_16FlashAttnFwdSm80INS1_25CollectiveMainloopFwdSm80ILi8ELi1ELb1EN4cute5tupleIJNS5_1CILi128EEENS7_ILi96EEES8_EEELi128ENS_6half_tEfNS_4arch4Sm80ELb0ELb1ELb0ELb0ELb0ELb0ELb1ELb1EEENS1_21CollectiveEpilogueFwdINS6_IJS8_S8_S9_EEENS6_IJNS7_ILi1EEESH_SH_EEESB_SD_Li256ELb0ELb1ELb1ELb0EEENS1_19SingleTileSchedulerILb0ELb1ELb1ELi128EEEEEEEEEvNT_6ParamsE)
        /*0048*/ 	.short	0x0210
        /*004a*/ 	.short	0x0418


	//----- nvinfo : EIATTR_SW_WAR
	.align		4
.L_104:
        /*004c*/ 	.byte	0x04, 0x36
        /*004e*/ 	.short	(.L_106 - .L_105)
.L_105:
        /*0050*/ 	.word	0x00000008
.L_106:


//--------------------- .nv.info._ZN7cutlass13device_kernelIN5flash19enable_sm80_to_sm89INS1_16FlashAttnFwdSm80INS1_25CollectiveMainloopFwdSm80ILi8ELi1ELb1EN4cute5tupleIJNS5_1CILi128EEES8_S8_EEELi128ENS_6half_tEfNS_4arch4Sm80ELb1ELb0ELb0ELb0ELb0ELb0ELb1ELb1EEENS1_21CollectiveEpilogueFwdIS9_NS6_IJNS7_ILi1EEESF_SF_EEESA_SC_Li256ELb0ELb1ELb1ELb0EEENS1_30DynamicPersistentTileSchedulerILi256ELi256ELb1ELb1ELb0EEEEEEEEEvNT_6ParamsE --------------------------
	.section	.nv.info._ZN7cutlass13device_kernelIN5flash19enable_sm80_to_sm89INS1_16FlashAttnFwdSm80INS1_25CollectiveMainloopFwdSm80ILi8ELi1ELb1EN4cute5tupleIJNS5_1CILi128EEES8_S8_EEELi128ENS_6half_tEfNS_4arch4Sm80ELb1ELb0ELb0ELb0ELb0ELb0ELb1ELb1EEENS1_21CollectiveEpilogueFwdIS9_NS6_IJNS7_ILi1EEESF_SF_EEESA_SC_Li256ELb0ELb1ELb1ELb0EEENS1_30DynamicPersistentTileSchedulerILi256ELi256ELb1ELb1ELb0EEEEEEEEEvNT_6ParamsE,"",@"SHT_CUDA_INFO"
	.sectionflags	@""
	.align	4


	//----- nvinfo : EIATTR_CUDA_API_VERSION
	.align		4
        /*0000*/ 	.byte	0x04, 0x37
        /*0002*/ 	.short	(.L_108 - .L_107)
.L_107:
        /*0004*/ 	.word	0x00000082


	//----- nvinfo : EIATTR_KPARAM_INFO
	.align		4
.L_108:
        /*0008*/ 	.byte	0x04, 0x17
        /*000a*/ 	.short	(.L_110 - .L_109)
.L_109:
        /*000c*/ 	.word	0x00000000
        /*0010*/ 	.short	0x0000
        /*0012*/ 	.short	0x0000
        /*0014*/ 	.byte	0x00, 0xf0, 0xa1, 0x10


	//----- nvinfo : EIATTR_SPARSE_MMA_MASK
	.align		4
.L_110:
        /*0018*/ 	.byte	0x03, 0x50
        /*001a*/ 	.short	0x0000


	//----- nvinfo : EIATTR_MAXREG_COUNT
	.align		4
        /*001c*/ 	.byte	0x03, 0x1b
        /*001e*/ 	.short	0x00ff


	//----- nvinfo : EIATTR_MERCURY_ISA_VERSION
	.align		4
        /*0020*/ 	.byte	0x03, 0x5f
        /*0022*/ 	.short	0x0101


	//----- nvinfo : EIATTR_EXIT_INSTR_OFFSETS
	.align		4
        /*0024*/ 	.byte	0x04, 0x1c
        /*0026*/ 	.short	(.L_112 - .L_111)


	//   ....[0]....
.L_111:
        /*0028*/ 	.word	0x00000010


	//----- nvinfo : EIATTR_MAX_THREADS
	.align		4
.L_112:
        /*002c*/ 	.byte	0x04, 0x05
        /*002e*/ 	.short	(.L_114 - .L_113)
.L_113:
        /*0030*/ 	.word	0x00000100
        /*0034*/ 	.word	0x00000001
        /*0038*/ 	.word	0x00000001


	//----- nvinfo : EIATTR_CBANK_PARAM_SIZE
	.align		4
.L_114:
        /*003c*/ 	.byte	0x03, 0x19
        /*003e*/ 	.short	0x0428


	//----- nvinfo : EIATTR_PARAM_CBANK
	.align		4
        /*0040*/ 	.byte	0x04, 0x0a
        /*0042*/ 	.short	(.L_116 - .L_115)
	.align		4
.L_115:
        /*0044*/ 	.word	index@(.nv.constant0._ZN7cutlass13device_kernelIN5flash19enable_sm80_to_sm89INS1_16FlashAttnFwdSm80INS1_25CollectiveMainloopFwdSm80ILi8ELi1ELb1EN4cute5tupleIJNS5_1CILi128EEES8_S8_EEELi128ENS_6half_tEfNS_4arch4Sm80ELb1ELb0ELb0ELb0ELb0ELb0ELb1ELb1EEENS1_21CollectiveEpilogueFwdIS9_NS6_IJNS7_ILi1EEESF_SF_EEESA_SC_Li256ELb0ELb1ELb1ELb0EEENS1_30DynamicPersistentTileSchedulerILi256ELi256ELb1ELb1ELb0EEEEEEEEEvNT_6ParamsE)
        /*0048*/ 	.short	0x0210
        /*004a*/ 	.short	0x0428


	//----- nvinfo : EIATTR_SW_WAR
	.align		4
.L_116:
        /*004c*/ 	.byte	0x04, 0x36
        /*004e*/ 	.short	(.L_118 - .L_117)
.L_117:
        /*0050*/ 	.word	0x00000008
.L_118:


//--------------------- .nv.info._ZN7cutlass13device_kernelIN5flash19enable_sm80_to_sm89INS1_16FlashAttnFwdSm80INS1_25CollectiveMainloopFwdSm80ILi4ELi1ELb0EN4cute5tupleIJNS5_1CILi128EEENS7_ILi64EEES8_EEELi128ENS_6half_tEfNS_4arch4Sm80ELb0ELb0ELb0ELb0ELb0ELb0ELb1ELb1EEENS1_21CollectiveEpilogueFwdINS6_IJS8_S8_S9_EEENS6_IJNS7_ILi1EEESH_SH_EEESB_SD_Li128ELb0ELb1ELb1ELb0EEENS1_19SingleTileSchedulerILb0ELb1ELb1ELi128EEEEEEEEEvNT_6ParamsE --------------------------
	.section	.nv.info._ZN7cutlass13device_kernelIN5flash19enable_sm80_to_sm89INS1_16FlashAttnFwdSm80INS1_25CollectiveMainloopFwdSm80ILi4ELi1ELb0EN4cute5tupleIJNS5_1CILi128EEENS7_ILi64EEES8_EEELi128ENS_6half_tEfNS_4arch4Sm80ELb0ELb0ELb0ELb0ELb0ELb0ELb1ELb1EEENS1_21CollectiveEpilogueFwdINS6_IJS8_S8_S9_EEENS6_IJNS7_ILi1EEESH_SH_EEESB_SD_Li128ELb0ELb1ELb1ELb0EEENS1_19SingleTileSchedulerILb0ELb1ELb1ELi128EEEEEEEEEvNT_6ParamsE,"",@"SHT_CUDA_INFO"
	.sectionflags	@""
	.align	4


	//----- nvinfo : EIATTR_CUDA_API_VERSION
	.align		4
        /*0000*/ 	.byte	0x04, 0x37
        /*0002*/ 	.short	(.L_120 - .L_119)
.L_119:
        /*0004*/ 	.word	0x00000082


	//----- nvinfo : EIATTR_KPARAM_INFO
	.align		4
.L_120:
        /*0008*/ 	.byte	0x04, 0x17
        /*000a*/ 	.short	(.L_122 - .L_121)
.L_121:
        /*000c*/ 	.word	0x00000000
        /*0010*/ 	.short	0x0000
        /*0012*/ 	.short	0x0000
        /*0014*/ 	.byte	0x00, 0xf0, 0x61, 0x10


	//----- nvinfo : EIATTR_SPARSE_MMA_MASK
	.align		4
.L_122:
        /*0018*/ 	.byte	0x03, 0x50
        /*001a*/ 	.short	0x0000


	//----- nvinfo : EIATTR_MAXREG_COUNT
	.align		4
        /*001c*/ 	.byte	0x03, 0x1b
        /*001e*/ 	.short	0x00ff


	//----- nvinfo : EIATTR_MERCURY_ISA_VERSION
	.align		4
        /*0020*/ 	.byte	0x03, 0x5f
        /*0022*/ 	.short	0x0101


	//----- nvinfo : EIATTR_EXIT_INSTR_OFFSETS
	.align		4
        /*0024*/ 	.byte	0x04, 0x1c
        /*0026*/ 	.short	(.L_124 - .L_123)


	//   ....[0]....
.L_123:
        /*0028*/ 	.word	0x00000010


	//----- nvinfo : EIATTR_MAX_THREADS
	.align		4
.L_124:
        /*002c*/ 	.byte	0x04, 0x05
        /*002e*/ 	.short	(.L_126 - .L_125)
.L_125:
        /*0030*/ 	.word	0x00000080
        /*0034*/ 	.word	0x00000001
        /*0038*/ 	.word	0x00000001


	//----- nvinfo : EIATTR_CBANK_PARAM_SIZE
	.align		4
.L_126:
        /*003c*/ 	.byte	0x03, 0x19
        /*003e*/ 	.short	0x0418


	//----- nvinfo : EIATTR_PARAM_CBANK
	.align		4
        /*0040*/ 	.byte	0x04, 0x0a
        /*0042*/ 	.short	(.L_128 - .L_127)
	.align		4
.L_127:
        /*0044*/ 	.word	index@(.nv.constant0._ZN7cutlass13device_kernelIN5flash19enable_sm80_to_sm89INS1_16FlashAttnFwdSm80INS1_25CollectiveMainloopFwdSm80ILi4ELi1ELb0EN4cute5tupleIJNS5_1CILi128EEENS7_ILi64EEES8_EEELi128ENS_6half_tEfNS_4arch4Sm80ELb0ELb0ELb0ELb0ELb0ELb0ELb1ELb1EEENS1_21CollectiveEpilogueFwdINS6_IJS8_S8_S9_EEENS6_IJNS7_ILi1EEESH_SH_EEESB_SD_Li128ELb0ELb1ELb1ELb0EEENS1_19SingleTileSchedulerILb0ELb1ELb1ELi128EEEEEEEEEvNT_6ParamsE)
        /*0048*/ 	.short	0x0210
        /*004a*/ 	.short	0x0418


	//----- nvinfo : EIATTR_SW_WAR
	.align		4
.L_128:
        /*004c*/ 	.byte	0x04, 0x36
        /*004e*/ 	.short	(.L_130 - .L_129)
.L_129:
        /*0050*/ 	.word	0x00000008
.L_130:


//--------------------- .nv.info._ZN7cutlass13device_kernelIN5flash19enable_sm80_to_sm89INS1_16FlashAttnFwdSm80INS1_25CollectiveMainloopFwdSm80ILi8ELi1ELb1EN4cute5tupleIJNS5_1CILi128EEENS7_ILi112EEES8_EEELi128ENS_6half_tEfNS_4arch4Sm80ELb0ELb0ELb0ELb1ELb0ELb0ELb1ELb1EEENS1_21CollectiveEpilogueFwdINS6_IJS8_S8_S9_EEENS6_IJNS7_ILi1EEESH_SH_EEESB_SD_Li256ELb1ELb1ELb1ELb0EEENS1_36VarlenDynamicPersistentTileSchedulerILi128ELi112ELi256ELi256ELb1ELb1ELb0ELb0ELb1ELb1EEEEEEEEEvNT_6ParamsE --------------------------
	.section	.nv.info._ZN7cutlass13device_kernelIN5flash19enable_sm80_to_sm89INS1_16FlashAttnFwdSm80INS1_25CollectiveMainloopFwdSm80ILi8ELi1ELb1EN4cute5tupleIJNS5_1CILi128EEENS7_ILi112EEES8_EEELi128ENS_6half_tEfNS_4arch4Sm80ELb0ELb0ELb0ELb1ELb0ELb0ELb1ELb1EEENS1_21CollectiveEpilogueFwdINS6_IJS8_S8_S9_EEENS6_IJNS7_ILi1EEESH_SH_EEESB_SD_Li256ELb1ELb1ELb1ELb0EEENS1_36VarlenDynamicPersistentTileSchedulerILi128ELi112ELi256ELi256ELb1ELb1ELb0ELb0ELb1ELb1EEEEEEEEEvNT_6ParamsE,"",@"SHT_CUDA_INFO"
	.sectionflags	@""
	.align	4


	//----- nvinfo : EIATTR_CUDA_API_VERSION
	.align		4
        /*0000*/ 	.byte	0x04, 0x37
        /*0002*/ 	.short	(.L_132 - .L_131)
.L_131:
        /*0004*/ 	.word	0x00000082


	//----- nvinfo : EIATTR_KPARAM_INFO
	.align		4
.L_132:
        /*0008*/ 	.byte	0x04, 0x17
        /*000a*/ 	.short	(.L_134 - .L_133)
.L_133:
        /*000c*/ 	.word	0x00000000
        /*0010*/ 	.short	0x0000
        /*0012*/ 	.short	0x0000
        /*0014*/ 	.byte	0x00, 0xf0, 0xe1, 0x10


	//----- nvinfo : EIATTR_SPARSE_MMA_MASK
	.align		4
.L_134:
        /*0018*/ 	.byte	0x03, 0x50
        /*001a*/ 	.short	0x0000


	//----- nvinfo : EIATTR_MAXREG_COUNT
	.align		4
        /*001c*/ 	.byte	0x03, 0x1b
        /*001e*/ 	.short	0x00ff


	//----- nvinfo : EIATTR_MERCURY_ISA_VERSION
	.align		4
        /*0020*/ 	.byte	0x03, 0x5f
        /*0022*/ 	.short	0x0101


	//----- nvinfo : EIATTR_EXIT_INSTR_OFFSETS
	.align		4
        /*0024*/ 	.byte	0x04, 0x1c
        /*0026*/ 	.short	(.L_136 - .L_135)


	//   ....[0]....
.L_135:
        /*0028*/ 	.word	0x00000010


	//----- nvinfo : EIATTR_MAX_THREADS
	.align		4
.L_136:
        /*002c*/ 	.byte	0x04, 0x05
        /*002e*/ 	.short	(.L_138 - .L_137)
.L_137:
        /*0030*/ 	.word	0x00000100
        /*0034*/ 	.word	0x00000001
        /*0038*/ 	.word	0x00000001


	//----- nvinfo : EIATTR_CBANK_PARAM_SIZE
	.align		4
.L_138:
        /*003c*/ 	.byte	0x03, 0x19
        /*003e*/ 	.short	0x0438


	//----- nvinfo : EIATTR_PARAM_CBANK
	.align		4
        /*0040*/ 	.byte	0x04, 0x0a
        /*0042*/ 	.short	(.L_140 - .L_139)
	.align		4
.L_139:
        /*0044*/ 	.word	index@(.nv.constant0._ZN7cutlass13device_kernelIN5flash19enable_sm80_to_sm89INS1_16FlashAttnFwdSm80INS1_25CollectiveMainloopFwdSm80ILi8ELi1ELb1EN4cute5tupleIJNS5_1CILi128EEENS7_ILi112EEES8_EEELi128ENS_6half_tEfNS_4arch4Sm80ELb0ELb0ELb0ELb1ELb0ELb0ELb1ELb1EEENS1_21CollectiveEpilogueFwdINS6_IJS8_S8_S9_EEENS6_IJNS7_ILi1EEESH_SH_EEESB_SD_Li256ELb1ELb1ELb1ELb0EEENS1_36VarlenDynamicPersistentTileSchedulerILi128ELi112ELi256ELi256ELb1ELb1ELb0ELb0ELb1ELb1EEEEEEEEEvNT_6ParamsE)
        /*0048*/ 	.short	0x0210
        /*004a*/ 	.short	0x0438


	//----- nvinfo : EIATTR_SW_WAR
	.align		4
.L_140:
        /*004c*/ 	.byte	0x04, 0x36
        /*004e*/ 	.short	(.L_142 - .L_141)
.L_141:
        /*0050*/ 	.word	0x00000008
.L_142:


//--------------------- .nv.info._ZN7cutlass13device_kernelIN5flash19enable_sm80_to_sm89INS1_16FlashAttnFwdSm80INS1_25CollectiveMainloopFwdSm80ILi8ELi1ELb1EN4cute5tupleIJNS5_1CILi128EEENS7_ILi112EEES8_EEELi128ENS_6half_tEfNS_4arch4Sm80ELb0ELb0ELb0ELb1ELb0ELb1ELb1ELb1EEENS1_21CollectiveEpilogueFwdINS6_IJS8_S8_S9_EEENS6_IJNS7_ILi1EEESH_SH_EEESB_SD_Li256ELb1ELb1ELb1ELb0EEENS1_36VarlenDynamicPersistentTileSchedulerILi128ELi112ELi256ELi256ELb1ELb1ELb0ELb0ELb1ELb1EEEEEEEEEvNT_6ParamsE --------------------------
	.section	.nv.info._ZN7cutlass13device_kernelIN5flash19enable_sm80_to_sm89INS1_16FlashAttnFwdSm80INS1_25CollectiveMainloopFwdSm80ILi8ELi1ELb1EN4cute5tupleIJNS5_1CILi128EEENS7_ILi112EEES8_EEELi128ENS_6half_tEfNS_4arch4Sm80ELb0ELb0ELb0ELb1ELb0ELb1ELb1ELb1EEENS1_21CollectiveEpilogueFwdINS6_IJS8_S8_S9_EEENS6_IJNS7_ILi1EEESH_SH_EEESB_SD_Li256ELb1ELb1ELb1ELb0EEENS1_36VarlenDynamicPersistentTileSchedulerILi128ELi112ELi256ELi256ELb1ELb1ELb0ELb0ELb1ELb1EEEEEEEEEvNT_6ParamsE,"",@"SHT_CUDA_INFO"
	.sectionflags	@""
	.align	4


	//----- nvinfo : EIATTR_CUDA_API_VERSION
	.align		4
        /*0000*/ 	.byte	0x04, 0x37
        /*0002*/ 	.short	(.L_144 - .L_143)
.L_143:
        /*0004*/ 	.word	0x00000082


	//----- nvinfo : EIATTR_KPARAM_INFO
	.align		4
.L_144:
        /*0008*/ 	.byte	0x04, 0x17
        /*000a*/ 	.short	(.L_146 - .L_145)
.L_145:
        /*000c*/ 	.word	0x00000000
        /*0010*/ 	.short	0x0000
        /*0012*/ 	.short	0x0000
        /*0014*/ 	.byte	0x00, 0xf0, 0xe1, 0x10


	//----- nvinfo : EIATTR_SPARSE_MMA_MASK
	.align		4
.L_146:
        /*0018*/ 	.byte	0x03, 0x50
        /*001a*/ 	.short	0x0000


	//----- nvinfo : EIATTR_MAXREG_COUNT
	.align		4
        /*001c*/ 	.byte	0x03, 0x1b
        /*001e*/ 	.short	0x00ff


	//----- nvinfo : EIATTR_MERCURY_ISA_VERSION
	.align		4
        /*0020*/ 	.byte	0x03, 0x5f
        /*0022*/ 	.short	0x0101


	//----- nvinfo : EIATTR_EXIT_INSTR_OFFSETS
	.align		4
        /*0024*/ 	.byte	0x04, 0x1c
        /*0026*/ 	.short	(.L_148 - .L_147)


	//   ....[0]....
.L_147:
        /*0028*/ 	.word	0x00000010


	//----- nvinfo : EIATTR_MAX_THREADS
	.align		4
.L_148:
        /*002c*/ 	.byte	0x04, 0x05
        /*002e*/ 	.short	(.L_150 - .L_149)
.L_149:
        /*0030*/ 	.word	0x00000100
        /*0034*/ 	.word	0x00000001
        /*0038*/ 	.word	0x00000001


	//----- nvinfo : EIATTR_CBANK_PARAM_SIZE
	.align		4
.L_150:
        /*003c*/ 	.byte	0x03, 0x19
        /*003e*/ 	.short	0x0438


	//----- nvinfo : EIATTR_PARAM_CBANK
	.align		4
        /*0040*/ 	.byte	0x04, 0x0a
        /*0042*/ 	.short	(.L_152 - .L_151)
	.align		4
.L_151:
        /*0044*/ 	.word	index@(.nv.constant0._ZN7cutlass13device_kernelIN5flash19enable_sm80_to_sm89INS1_16FlashAttnFwdSm80INS1_25CollectiveMainloopFwdSm80ILi8ELi1ELb1EN4cute5tupleIJNS5_1CILi128EEENS7_ILi112EEES8_EEELi128ENS_6half_tEfNS_4arch4Sm80ELb0ELb0ELb0ELb1ELb0ELb1ELb1ELb1EEENS1_21CollectiveEpilogueFwdINS6_IJS8_S8_S9_EEENS6_IJNS7_ILi1EEESH_SH_EEESB_SD_Li256ELb1ELb1ELb1ELb0EEENS1_36VarlenDynamicPersistentTileSchedulerILi128ELi112ELi256ELi256ELb1ELb1ELb0ELb0ELb1ELb1EEEEEEEEEvNT_6ParamsE)
        /*0048*/ 	.short	0x0210
        /*004a*/ 	.short	0x0438


	//----- nvinfo : EIATTR_SW_WAR
	.align		4
.L_152:
        /*004c*/ 	.byte	0x04, 0x36
        /*004e*/ 	.short	(.L_154 - .L_153)
.L_153:
        /*0050*/ 	.word	0x00000008
.L_154:


//--------------------- .nv.info._ZN7cutlass13device_kernelIN5flash19enable_sm80_to_sm89INS1_16FlashAttnFwdSm80INS1_25CollectiveMainloopFwdSm80ILi4ELi1ELb0EN4cute5tupleIJNS5_1CILi128EEENS7_ILi48EEES8_EEELi128ENS_6half_tEfNS_4arch4Sm80ELb0ELb1ELb0ELb0ELb0ELb0ELb1ELb1EEENS1_21CollectiveEpilogueFwdINS6_IJS8_S8_S9_EEENS6_IJNS7_ILi1EEESH_SH_EEESB_SD_Li128ELb0ELb1ELb1ELb0EEENS1_19SingleTileSchedulerILb0ELb1ELb1ELi128EEEEEEEEEvNT_6ParamsE --------------------------
	.section	.nv.info._ZN7cutlass13device_kernelIN5flash19enable_sm80_to_sm89INS1_16FlashAttnFwdSm80INS1_25CollectiveMainloopFwdSm80ILi4ELi1ELb0EN4cute5tupleIJNS5_1CILi128EEENS7_ILi48EEES8_EEELi128ENS_6half_tEfNS_4arch4Sm80ELb0ELb1ELb0ELb0ELb0ELb0ELb1ELb1EEENS1_21CollectiveEpilogueFwdINS6_IJS8_S8_S9_EEENS6_IJNS7_ILi1EEESH_SH_EEESB_SD_Li128ELb0ELb1ELb1ELb0EEENS1_19SingleTileSchedulerILb0ELb1ELb1ELi128EEEEEEEEEvNT_6ParamsE,"",@"SHT_CUDA_INFO"
	.sectionflags	@""
	.align	4


	//----- nvinfo : EIATTR_CUDA_API_VERSION
	.align		4
        /*0000*/ 	.byte	0x04, 0x37
        /*0002*/ 	.short	(.L_156 - .L_155)
.L_155:
        /*0004*/ 	.word	0x00000082


	//----- nvinfo : EIATTR_KPARAM_INFO
	.align		4
.L_156:
        /*0008*/ 	.byte	0x04, 0x17
        /*000a*/ 	.short	(.L_158 - .L_157)
.L_157:
        /*000c*/ 	.word	0x00000000
        /*0010*/ 	.short	0x0000
        /*0012*/ 	.short	0x0000
        /*0014*/ 	.byte	0x00, 0xf0, 0x61, 0x10


	//----- nvinfo : EIATTR_SPARSE_MMA_MASK
	.align		4
.L_158:
        /*0018*/ 	.byte	0x03, 0x50
        /*001a*/ 	.short	0x0000


	//----- nvinfo : EIATTR_MAXREG_COUNT
	.align		4
        /*001c*/ 	.byte	0x03, 0x1b
        /*001e*/ 	.short	0x00ff


	//----- nvinfo : EIATTR_MERCURY_ISA_VERSION
	.align		4
        /*0020*/ 	.byte	0x03, 0x5f
        /*0022*/ 	.short	0x0101


	//----- nvinfo : EIATTR_EXIT_INSTR_OFFSETS
	.align		4
        /*0024*/ 	.byte	0x04, 0x1c
        /*0026*/ 	.short	(.L_160 - .L_159)


	//   ....[0]....
.L_159:
        /*0028*/ 	.word	0x00000010


	//----- nvinfo : EIATTR_MAX_THREADS
	.align		4
.L_160:
        /*002c*/ 	.byte	0x04, 0x05
        /*002e*/ 	.short	(.L_162 - .L_161)
.L_161:
        /*0030*/ 	.word	0x00000080
        /*0034*/ 	.word	0x00000001
        /*0038*/ 	.word	0x00000001


	//----- nvinfo : EIATTR_CBANK_PARAM_SIZE
	.align		4
.L_162:
        /*003c*/ 	.byte	0x03, 0x19
        /*003e*/ 	.short	0x0418


	//----- nvinfo : EIATTR_PARAM_CBANK
	.align		4
        /*0040*/ 	.byte	0x04, 0x0a
        /*0042*/ 	.short	(.L_164 - .L_163)
	.align		4
.L_163:
        /*0044*/ 	.word	index@(.nv.constant0._ZN7cutlass13device_kernelIN5flash19enable_sm80_to_sm89INS1_16FlashAttnFwdSm80INS1_25CollectiveMainloopFwdSm80ILi4ELi1ELb0EN4cute5tupleIJNS5_1CILi128EEENS7_ILi48EEES8_EEELi128ENS_6half_tEfNS_4arch4Sm80ELb0ELb1ELb0ELb0ELb0ELb0ELb1ELb1EEENS1_21CollectiveEpilogueFwdINS6_IJS8_S8_S9_EEENS6_IJNS7_ILi1EEESH_SH_EEESB_SD_Li128ELb0ELb1ELb1ELb0EEENS1_19SingleTileSchedulerILb0ELb1ELb1ELi128EEEEEEEEEvNT_6ParamsE)
        /*0048*/ 	.short	0x0210
        /*004a*/ 	.short	0x0418


	//----- nvinfo : EIATTR_SW_WAR
	.align		4
.L_164:
        /*004c*/ 	.byte	0x04, 0x36
        /*004e*/ 	.short	(.L_166 - .L_165)
.L_165:
        /*0050*/ 	.word	0x00000008
.L_166:


//--------------------- .nv.info._ZN7cutlass13device_kernelIN5flash19enable_sm80_to_sm89INS1_16FlashAttnFwdSm80INS1_25CollectiveMainloopFwdSm80ILi8ELi1ELb1EN4cute5tupleIJNS5_1CILi128EEENS7_ILi96EEES8_EEELi128ENS_6half_tEfNS_4arch4Sm80ELb0ELb1ELb0ELb1ELb0ELb0ELb1ELb1EEENS1_21CollectiveEpilogueFwdINS6_IJS8_S8_S9_EEENS6_IJNS7_ILi1EEESH_SH_EEESB_SD_Li256ELb1ELb1ELb1ELb0EEENS1_36VarlenDynamicPersistentTileSchedulerILi128ELi96ELi256ELi256ELb1ELb1ELb0ELb1ELb0ELb1EEEEEEEEEvNT_6ParamsE --------------------------
	.section	.nv.info._ZN7cutlass13device_kernelIN5flash19enable_sm80_to_sm89INS1_16FlashAttnFwdSm80INS1_25CollectiveMainloopFwdSm80ILi8ELi1ELb1EN4cute5tupleIJNS5_1CILi128EEENS7_ILi96EEES8_EEELi128ENS_6half_tEfNS_4arch4Sm80ELb0ELb1ELb0ELb1ELb0ELb0ELb1ELb1EEENS1_21CollectiveEpilogueFwdINS6_IJS8_S8_S9_EEENS6_IJNS7_ILi1EEESH_SH_EEESB_SD_Li256ELb1ELb1ELb1ELb0EEENS1_36VarlenDynamicPersistentTileSchedulerILi128ELi96ELi256ELi256ELb1ELb1ELb0ELb1ELb0ELb1EEEEEEEEEvNT_6ParamsE,"",@"SHT_CUDA_INFO"
	.sectionflags	@""
	.align	4


	//----- nvinfo : EIATTR_CUDA_API_VERSION
	.align		4
        /*0000*/ 	.byte	0x04, 0x37
        /*0002*/ 	.short	(.L_168 - .L_167)
.L_167:
        /*0004*/ 	.word	0x00000082


	//----- nvinfo : EIATTR_KPARAM_INFO
	.align		4
.L_168:
        /*0008*/ 	.byte	0x04, 0x17
        /*000a*/ 	.short	(.L_170 - .L_169)
.L_169:
        /*000c*/ 	.word	0x00000000
        /*0010*/ 	.short	0x0000
        /*0012*/ 	.short	0x0000
        /*0014*/ 	.byte	0x00, 0xf0, 0xe1, 0x10


	//----- nvinfo : EIATTR_SPARSE_MMA_MASK
	.align		4
.L_170:
        /*0018*/ 	.byte	0x03, 0x50
        /*001a*/ 	.short	0x0000


	//----- nvinfo : EIATTR_MAXREG_COUNT
	.align		4
        /*001c*/ 	.byte	0x03, 0x1b
        /*001e*/ 	.short	0x00ff


	//----- nvinfo : EIATTR_MERCURY_ISA_VERSION
	.align		4
        /*0020*/ 	.byte	0x03, 0x5f
        /*0022*/ 	.short	0x0101


	//----- nvinfo : EIATTR_EXIT_INSTR_OFFSETS
	.align		4
        /*0024*/ 	.byte	0x04, 0x1c
        /*0026*/ 	.short	(.L_172 - .L_171)


	//   ....[0]....
.L_171:
        /*0028*/ 	.word	0x00000010


	//----- nvinfo : EIATTR_MAX_THREADS
	.align		4
.L_172:
        /*002c*/ 	.byte	0x04, 0x05
        /*002e*/ 	.short	(.L_174 - .L_173)
.L_173:
        /*0030*/ 	.word	0x00000100
        /*0034*/ 	.word	0x00000001
        /*0038*/ 	.word	0x00000001


	//----- nvinfo : EIATTR_CBANK_PARAM_SIZE
	.align		4
.L_174:
        /*003c*/ 	.byte	0x03, 0x19
        /*003e*/ 	.short	0x0438


	//----- nvinfo : EIATTR_PARAM_CBANK
	.align		4
        /*0040*/ 	.byte	0x04, 0x0a
        /*0042*/ 	.short	(.L_176 - .L_175)
	.align		4
.L_175:
        /*0044*/ 	.word	index@(.nv.constant0._ZN7cutlass13device_kernelIN5flash19enable_sm80_to_sm89INS1_16FlashAttnFwdSm80INS1_25CollectiveMainloopFwdSm80ILi8ELi1ELb1EN4cute5tupleIJNS5_1CILi128EEENS7_ILi96EEES8_EEELi128ENS_6half_tEfNS_4arch4Sm80ELb0ELb1ELb0ELb1ELb0ELb0ELb1ELb1EEENS1_21CollectiveEpilogueFwdINS6_IJS8_S8_S9_EEENS6_IJNS7_ILi1EEESH_SH_EEESB_SD_Li256ELb1ELb1ELb1ELb0EEENS1_36VarlenDynamicPersistentTileSchedulerILi128ELi96ELi256ELi256ELb1ELb1ELb0ELb1ELb0ELb1EEEEEEEEEvNT_6ParamsE)
        /*0048*/ 	.short	0x0210
        /*004a*/ 	.short	0x0438


	//----- nvinfo : EIATTR_SW_WAR
	.align		4
.L_176:
        /*004c*/ 	.byte	0x04, 0x36
        /*004e*/ 	.short	(.L_178 - .L_177)
.L_177:
        /*0050*/ 	.word	0x00000008
.L_178:


//--------------------- .nv.info._ZN7cutlass13device_kernelIN5flash19enable_sm80_to_sm89INS1_16FlashAttnFwdSm80INS1_25CollectiveMainloopFwdSm80ILi8ELi1ELb1EN4cute5tupleIJNS5_1CILi128EEENS7_ILi96EEES8_EEELi128ENS_6half_tEfNS_4arch4Sm80ELb0ELb1ELb0ELb1ELb0ELb1ELb1ELb1EEENS1_21CollectiveEpilogueFwdINS6_IJS8_S8_S9_EEENS6_IJNS7_ILi1EEESH_SH_EEESB_SD_Li256ELb1ELb1ELb1ELb0EEENS1_36VarlenDynamicPersistentTileSchedulerILi128ELi96ELi256ELi256ELb1ELb1ELb0ELb1ELb0ELb1EEEEEEEEEvNT_6ParamsE --------------------------
	.section	.nv.info._ZN7cutlass13device_kernelIN5flash19enable_sm80_to_sm89INS1_16FlashAttnFwdSm80INS1_25CollectiveMainloopFwdSm80ILi8ELi1ELb1EN4cute5tupleIJNS5_1CILi128EEENS7_ILi96EEES8_EEELi128ENS_6half_tEfNS_4arch4Sm80ELb0ELb1ELb0ELb1ELb0ELb1ELb1ELb1EEENS1_21CollectiveEpilogueFwdINS6_IJS8_S8_S9_EEENS6_IJNS7_ILi1EEESH_SH_EEESB_SD_Li256ELb1ELb1ELb1ELb0EEENS1_36VarlenDynamicPersistentTileSchedulerILi128ELi96ELi256ELi256ELb1ELb1ELb0ELb1ELb0ELb1EEEEEEEEEvNT_6ParamsE,"",@"SHT_CUDA_INFO"
	.sectionflags	@""
	.align	4


	//----- nvinfo : EIATTR_CUDA_API_VERSION
	.align		4
        /*0000*/ 	.byte	0x04, 0x37
        /*0002*/ 	.short	(.L_180 - .L_179)
.L_179:
        /*0004*/ 	.word	0x00000082


	//----- nvinfo : EIATTR_KPARAM_INFO
	.align		4
.L_180:
        /*0008*/ 	.byte	0x04, 0x17
        /*000a*/ 	.short	(.L_182 - .L_181)
.L_181:
        /*000c*/ 	.word	0x00000000
        /*0010*/ 	.short	0x0000
        /*0012*/ 	.short	0x0000
        /*0014*/ 	.byte	0x00, 0xf0, 0xe1, 0x10


	//----- nvinfo : EIATTR_SPARSE_MMA_MASK
	.align		4
.L_182:
        /*0018*/ 	.byte	0x03, 0x50
        /*001a*/ 	.short	0x0000


	//----- nvinfo : EIATTR_MAXREG_COUNT
	.align		4
        /*001c*/ 	.byte	0x03, 0x1b
        /*001e*/ 	.short	0x00ff


	//----- nvinfo : EIATTR_MERCURY_ISA_VERSION
	.align		4
        /*0020*/ 	.byte	0x03, 0x5f
        /*0022*/ 	.short	0x0101


	//----- nvinfo : EIATTR_EXIT_INSTR_OFFSETS
	.align		4
        /*0024*/ 	.byte	0x04, 0x1c
        /*0026*/ 	.short	(.L_184 - .L_183)


	//   ....[0]....
.L_183:
        /*0028*/ 	.word	0x00000010


	//----- nvinfo : EIATTR_MAX_THREADS
	.align		4
.L_184:
        /*002c*/ 	.byte	0x04, 0x05
        /*002e*/ 	.short	(.L_186 - .L_185)
.L_185:
        /*0030*/ 	.word	0x00000100
        /*0034*/ 	.word	0x00000001
        /*0038*/ 	.word	0x00000001


	//----- nvinfo : EIATTR_CBANK_PARAM_SIZE
	.align		4
.L_186:
        /*003c*/ 	.byte	0x03, 0x19
        /*003e*/ 	.short	0x0438


	//----- nvinfo : EIATTR_PARAM_CBANK
	.align		4
        /*0040*/ 	.byte	0x04, 0x0a
        /*0042*/ 	.short	(.L_188 - .L_187)
	.align		4
.L_187:
        /*0044*/ 	.word	index@(.nv.constant0._ZN7cutlass13device_kernelIN5flash19enable_sm80_to_sm89INS1_16FlashAttnFwdSm80INS1_25CollectiveMainloopFwdSm80ILi8ELi1ELb1EN4cute5tupleIJNS5_1CILi128EEENS7_ILi96EEES8_EEELi128ENS_6half_tEfNS_4arch4Sm80ELb0ELb1ELb0ELb1ELb0ELb1ELb1ELb1EEENS1_21CollectiveEpilogueFwdINS6_IJS8_S8_S9_EEENS6_IJNS7_ILi1EEESH_SH_EEESB_SD_Li256ELb1ELb1ELb1ELb0EEENS1_36VarlenDynamicPersistentTileSchedulerILi128ELi96ELi256ELi256ELb1ELb1ELb0ELb1ELb0ELb1EEEEEEEEEvNT_6ParamsE)
        /*0048*/ 	.short	0x0210
        /*004a*/ 	.short	0x0438


	//----- nvinfo : EIATTR_SW_WAR
	.align		4
.L_188:
        /*004c*/ 	.byte	0x04, 0x36
        /*004e*/ 	.short	(.L_190 - .L_189)
.L_189:
        /*0050*/ 	.word	0x00000008
.L_190:


//--------------------- .nv.info._ZN7cutlass13device_kernelIN5flash19enable_sm80_to_sm89INS1_16FlashAttnFwdSm80INS1_25CollectiveMainloopFwdSm80ILi4ELi1ELb0EN4cute5tupleIJNS5_1CILi128EEENS7_ILi64EEES8_EEELi128ENS_6half_tEfNS_4arch4Sm80ELb1ELb0ELb0ELb0ELb0ELb0ELb1ELb1EEENS1_21CollectiveEpilogueFwdINS6_IJS8_S8_S9_EEENS6_IJNS7_ILi1EEESH_SH_EEESB_SD_Li128ELb0ELb1ELb1ELb0EEENS1_30DynamicPersistentTileSchedulerILi128ELi128ELb1ELb1ELb0EEEEEEEEEvNT_6ParamsE --------------------------
	.section	.nv.info._ZN7cutlass13device_kernelIN5flash19enable_sm80_to_sm89INS1_16FlashAttnFwdSm80INS1_25CollectiveMainloopFwdSm80ILi4ELi1ELb0EN4cute5tupleIJNS5_1CILi128EEENS7_ILi64EEES8_EEELi128ENS_6half_tEfNS_4arch4Sm80ELb1ELb0ELb0ELb0ELb0ELb0ELb1ELb1EEENS1_21CollectiveEpilogueFwdINS6_IJS8_S8_S9_EEENS6_IJNS7_ILi1EEESH_SH_EEESB_SD_Li128ELb0ELb1ELb1ELb0EEENS1_30DynamicPersistentTileSchedulerILi128ELi128ELb1ELb1ELb0EEEEEEEEEvNT_6ParamsE,"",@"SHT_CUDA_INFO"
	.sectionflags	@""
	.align	4


	//----- nvinfo : EIATTR_CUDA_API_VERSION
	.align		4
        /*0000*/ 	.byte	0x04, 0x37
        /*0002*/ 	.short	(.L_192 - .L_191)
.L_191:
        /*0004*/ 	.word	0x00000082


	//----- nvinfo : EIATTR_KPARAM_INFO
	.align		4
.L_192:
        /*0008*/ 	.byte	0x04, 0x17
        /*000a*/ 	.short	(.L_194 - .L_193)
.L_193:
        /*000c*/ 	.word	0x00000000
        /*0010*/ 	.short	0x0000
        /*0012*/ 	.short	0x0000
        /*0014*/ 	.byte	0x00, 0xf0, 0xa1, 0x10


	//----- nvinfo : EIATTR_SPARSE_MMA_MASK
	.align		4
.L_194:
        /*0018*/ 	.byte	0x03, 0x50
        /*001a*/ 	.short	0x0000


	//----- nvinfo : EIATTR_MAXREG_COUNT
	.align		4
        /*001c*/ 	.byte	0x03, 0x1b
        /*001e*/ 	.short	0x00ff


	//----- nvinfo : EIATTR_MERCURY_ISA_VERSION
	.align		4
        /*0020*/ 	.byte	0x03, 0x5f
        /*0022*/ 	.short	0x0101


	//----- nvinfo : EIATTR_EXIT_INSTR_OFFSETS
	.align		4
        /*0024*/ 	.byte	0x04, 0x1c
        /*0026*/ 	.short	(.L_196 - .L_195)


	//   ....[0]....
.L_195:
        /*0028*/ 	.word	0x00000010


	//----- nvinfo : EIATTR_MAX_THREADS
	.align		4
.L_196:
        /*002c*/ 	.byte	0x04, 0x05
        /*002e*/ 	.short	(.L_198 - .L_197)
.L_197:
        /*0030*/ 	.word	0x00000080
        /*0034*/ 	.word	0x00000001
        /*0038*/ 	.word	0x00000001


	//----- nvinfo : EIATTR_CBANK_PARAM_SIZE
	.align		4
.L_198:
        /*003c*/ 	.byte	0x03, 0x19
        /*003e*/ 	.short	0x0428


	//----- nvinfo : EIATTR_PARAM_CBANK
	.align		4
        /*0040*/ 	.byte	0x04, 0x0a
        /*0042*/ 	.short	(.L_200 - .L_199)
	.align		4
.L_199:
        /*0044*/ 	.word	index@(.nv.constant0._ZN7cutlass13device_kernelIN5flash19enable_sm80_to_sm89INS1_16FlashAttnFwdSm80INS1_25CollectiveMainloopFwdSm80ILi4ELi1ELb0EN4cute5tupleIJNS5_1CILi128EEENS7_ILi64EEES8_EEELi128ENS_6half_tEfNS_4arch4Sm80ELb1ELb0ELb0ELb0ELb0ELb0ELb1ELb1EEENS1_21CollectiveEpilogueFwdINS6_IJS8_S8_S9_EEENS6_IJNS7_ILi1EEESH_SH_EEESB_SD_Li128ELb0ELb1ELb1ELb0EEENS1_30DynamicPersistentTileSchedulerILi128ELi128ELb1ELb1ELb0EEEEEEEEEvNT_6ParamsE)
        /*0048*/ 	.short	0x0210
        /*004a*/ 	.short	0x0428


	//----- nvinfo : EIATTR_SW_WAR
	.align		4
.L_200:
        /*004c*/ 	.byte	0x04, 0x36
        /*004e*/ 	.short	(.L_202 - .L_201)
.L_201:
        /*0050*/ 	.word	0x00000008
.L_202:


//--------------------- .nv.info._ZN7cutlass13device_kernelIN5flash19enable_sm80_to_sm89INS1_16FlashAttnFwdSm80INS1_25CollectiveMainloopFwdSm80ILi8ELi1ELb1EN4cute5tupleIJNS5_1CILi128EEENS7_ILi112EEES8_EEELi128ENS_6half_tEfNS_4arch4Sm80ELb1ELb0ELb0ELb1ELb0ELb0ELb1ELb1EEENS1_21CollectiveEpilogueFwdINS6_IJS8_S8_S9_EEENS6_IJNS7_ILi1EEESH_SH_EEESB_SD_Li256ELb1ELb1ELb1ELb0EEENS1_36VarlenDynamicPersistentTileSchedulerILi128ELi112ELi256ELi256ELb1ELb1ELb0ELb1ELb1ELb1EEEEEEEEEvNT_6ParamsE --------------------------
	.section	.nv.info._ZN7cutlass13device_kernelIN5flash19enable_sm80_to_sm89INS1_16FlashAttnFwdSm80INS1_25CollectiveMainloopFwdSm80ILi8ELi1ELb1EN4cute5tupleIJNS5_1CILi128EEENS7_ILi112EEES8_EEELi128ENS_6half_tEfNS_4arch4Sm80ELb1ELb0ELb0ELb1ELb0ELb0ELb1ELb1EEENS1_21CollectiveEpilogueFwdINS6_IJS8_S8_S9_EEENS6_IJNS7_ILi1EEESH_SH_EEESB_SD_Li256ELb1ELb1ELb1ELb0EEENS1_36VarlenDynamicPersistentTileSchedulerILi128ELi112ELi256ELi256ELb1ELb1ELb0ELb1ELb1ELb1EEEEEEEEEvNT_6ParamsE,"",@"SHT_CUDA_INFO"
	.sectionflags	@""
	.align	4


	//----- nvinfo : EIATTR_CUDA_API_VERSION
	.align		4
        /*0000*/ 	.byte	0x04, 0x37
        /*0002*/ 	.short	(.L_204 - .L_203)
.L_203:
        /*0004*/ 	.word	0x00000082


	//----- nvinfo : EIATTR_KPARAM_INFO
	.align		4
.L_204:
        /*0008*/ 	.byte	0x04, 0x17
        /*000a*/ 	.short	(.L_206 - .L_205)
.L_205:
        /*000c*/ 	.word	0x00000000
        /*0010*/ 	.short	0x0000
        /*0012*/ 	.short	0x0000
        /*0014*/ 	.byte	0x00, 0xf0, 0xe1, 0x10


	//----- nvinfo : EIATTR_SPARSE_MMA_MASK
	.align		4
.L_206:
        /*0018*/ 	.byte	0x03, 0x50
        /*001a*/ 	.short	0x0000


	//----- nvinfo : EIATTR_MAXREG_COUNT
	.align		4
        /*001c*/ 	.byte	0x03, 0x1b
        /*001e*/ 	.short	0x00ff


	//----- nvinfo : EIATTR_MERCURY_ISA_VERSION
	.align		4
        /*0020*/ 	.byte	0x03, 0x5f
        /*0022*/ 	.short	0x0101


	//----- nvinfo : EIATTR_EXIT_INSTR_OFFSETS
	.align		4
        /*0024*/ 	.byte	0x04, 0x1c
        /*0026*/ 	.short	(.L_208 - .L_207)


	//   ....[0]....
.L_207:
        /*0028*/ 	.word	0x00000010


	//----- nvinfo : EIATTR_MAX_THREADS
	.align		4
.L_208:
        /*002c*/ 	.byte	0x04, 0x05
        /*002e*/ 	.short	(.L_210 - .L_209)
.L_209:
        /*0030*/ 	.word	0x00000100
        /*0034*/ 	.word	0x00000001
        /*0038*/ 	.word	0x00000001


	//----- nvinfo : EIATTR_CBANK_PARAM_SIZE
	.align		4
.L_210:
        /*003c*/ 	.byte	0x03, 0x19
        /*003e*/ 	.short	0x0438


	//----- nvinfo : EIATTR_PARAM_CBANK
	.align		4
        /*0040*/ 	.byte	0x04, 0x0a
        /*0042*/ 	.short	(.L_212 - .L_211)
	.align		4
.L_211:
        /*0044*/ 	.word	index@(.nv.constant0._ZN7cutlass13device_kernelIN5flash19enable_sm80_to_sm89INS1_16FlashAttnFwdSm80INS1_25CollectiveMainloopFwdSm80ILi8ELi1ELb1EN4cute5tupleIJNS5_1CILi128EEENS7_ILi112EEES8_EEELi128ENS_6half_tEfNS_4arch4Sm80ELb1ELb0ELb0ELb1ELb0ELb0ELb1ELb1EEENS1_21CollectiveEpilogueFwdINS6_IJS8_S8_S9_EEENS6_IJNS7_ILi1EEESH_SH_EEESB_SD_Li256ELb1ELb1ELb1ELb0EEENS1_36VarlenDynamicPersistentTileSchedulerILi128ELi112ELi256ELi256ELb1ELb1ELb0ELb1ELb1ELb1EEEEEEEEEvNT_6ParamsE)
        /*0048*/ 	.short	0x0210
        /*004a*/ 	.short	0x0438


	//----- nvinfo : EIATTR_SW_WAR
	.align		4
.L_212:
        /*004c*/ 	.byte	0x04, 0x36
        /*004e*/ 	.short	(.L_214 - .L_213)
.L_213:
        /*0050*/ 	.word	0x00000008
.L_214:


//--------------------- .nv.info._ZN7cutlass13device_kernelIN5flash19enable_sm80_to_sm89INS1_16FlashAttnFwdSm80INS1_25CollectiveMainloopFwdSm80ILi8ELi1ELb1EN4cute5tupleIJNS5_1CILi128EEENS7_ILi112EEES8_EEELi128ENS_6half_tEfNS_4arch4Sm80ELb1ELb0ELb0ELb1ELb0ELb1ELb1ELb1EEENS1_21CollectiveEpilogueFwdINS6_IJS8_S8_S9_EEENS6_IJNS7_ILi1EEESH_SH_EEESB_SD_Li256ELb1ELb1ELb1ELb0EEENS1_36VarlenDynamicPersistentTileSchedulerILi128ELi112ELi256ELi256ELb1ELb1ELb0ELb1ELb1ELb1EEEEEEEEEvNT_6ParamsE --------------------------
	.section	.nv.info._ZN7cutlass13device_kernelIN5flash19enable_sm80_to_sm89INS1_16FlashAttnFwdSm80INS1_25CollectiveMainloopFwdSm80ILi8ELi1ELb1EN4cute5tupleIJNS5_1CILi128EEENS7_ILi112EEES8_EEELi128ENS_6half_tEfNS_4arch4Sm80ELb1ELb0ELb0ELb1ELb0ELb1ELb1ELb1EEENS1_21CollectiveEpilogueFwdINS6_IJS8_S8_S9_EEENS6_IJNS7_ILi1EEESH_SH_EEESB_SD_Li256ELb1ELb1ELb1ELb0EEENS1_36VarlenDynamicPersistentTileSchedulerILi128ELi112ELi256ELi256ELb1ELb1ELb0ELb1ELb1ELb1EEEEEEEEEvNT_6ParamsE,"",@"SHT_CUDA_INFO"
	.sectionflags	@""
	.align	4


	//----- nvinfo : EIATTR_CUDA_API_VERSION
	.align		4
        /*0000*/ 	.byte	0x04, 0x37
        /*0002*/ 	.short	(.L_216 - .L_215)
.L_215:
        /*0004*/ 	.word	0x00000082


	//----- nvinfo : EIATTR_KPARAM_INFO
	.align		4
.L_216:
        /*0008*/ 	.byte	0x04, 0x17
        /*000a*/ 	.short	(.L_218 - .L_217)
.L_217:
        /*000c*/ 	.word	0x00000000
        /*0010*/ 	.short	0x0000
        /*0012*/ 	.short	0x0000
        /*0014*/ 	.byte	0x00, 0xf0, 0xe1, 0x10


	//----- nvinfo : EIATTR_SPARSE_MMA_MASK
	.align		4
.L_218:
        /*0018*/ 	.byte	0x03, 0x50
        /*001a*/ 	.short	0x0000


	//----- nvinfo : EIATTR_MAXREG_COUNT
	.align		4
        /*001c*/ 	.byte	0x03, 0x1b
        /*001e*/ 	.short	0x00ff


	//----- nvinfo : EIATTR_MERCURY_ISA_VERSION
	.align		4
        /*0020*/ 	.byte	0x03, 0x5f
        /*0022*/ 	.short	0x0101


	//----- nvinfo : EIATTR_EXIT_INSTR_OFFSETS
	.align		4
        /*0024*/ 	.byte	0x04, 0x1c
        /*0026*/ 	.short	(.L_220 - .L_219)


	//   ....[0]....
.L_219:
        /*0028*/ 	.word	0x00000010


	//----- nvinfo : EIATTR_MAX_THREADS
	.align		4
.L_220:
        /*002c*/ 	.byte	0x04, 0x05
        /*002e*/ 	.short	(.L_222 - .L_221)
.L_221:
        /*0030*/ 	.word	0x00000100
        /*0034*/ 	.word	0x00000001
        /*0038*/ 	.word	0x00000001


	//----- nvinfo : EIATTR_CBANK_PARAM_SIZE
	.align		4
.L_222:
        /*003c*/ 	.byte	0x03, 0x19
        /*003e*/ 	.short	0x0438


	//----- nvinfo : EIATTR_PARAM_CBANK
	.align		4
        /*0040*/ 	.byte	0x04, 0x0a
        /*0042*/ 	.short	(.L_224 - .L_223)
	.align		4
.L_223:
        /*0044*/ 	.word	index@(.nv.constant0._ZN7cutlass13device_kernelIN5flash19enable_sm80_to_sm89INS1_16FlashAttnFwdSm80INS1_25CollectiveMainloopFwdSm80ILi8ELi1ELb1EN4cute5tupleIJNS5_1CILi128EEENS7_ILi112EEES8_EEELi128ENS_6half_tEfNS_4arch4Sm80ELb1ELb0ELb0ELb1ELb0ELb1ELb1ELb1EEENS1_21CollectiveEpilogueFwdINS6_IJS8_S8_S9_EEENS6_IJNS7_ILi1EEESH_SH_EEESB_SD_Li256ELb1ELb1ELb1ELb0EEENS1_36VarlenDynamicPersistentTileSchedulerILi128ELi112ELi256ELi256ELb1ELb1ELb0ELb1ELb1ELb1EEEEEEEEEvNT_6ParamsE)
        /*0048*/ 	.short	0x0210
        /*004a*/ 	.short	0x0438


	//----- nvinfo : EIATTR_SW_WAR
	.align		4
.L_224:
        /*004c*/ 	.byte	0x04, 0x36
        /*004e*/ 	.short	(.L_226 - .L_225)
.L_225:
        /*0050*/ 	.word	0x00000008
.L_226:


//--------------------- .nv.callgraph             --------------------------
	.section	.nv.callgraph,"",@"SHT_CUDA_CALLGRAPH"
	.align	4
	.sectionentsize	8
	.align		4
        /*0000*/ 	.word	0x00000000
	.align		4
        /*0004*/ 	.word	0xffffffff
	.align		4
        /*0008*/ 	.word	0x00000000
	.align		4
        /*000c*/ 	.word	0xfffffffe
	.align		4
        /*0010*/ 	.word	0x00000000
	.align		4
        /*0014*/ 	.word	0xfffffffd
	.align		4
        /*0018*/ 	.word	0x00000000
	.align		4
        /*001c*/ 	.word	0xfffffffc


//--------------------- .nv.constant4             --------------------------
	.section	.nv.constant4,"a",@progbits
	.align	8
	.align		8
.nv.constant4:
        /*0000*/ 	.dword	_ZN72_INTERNAL_b7e0c698_36_flash_fwd_hdim128_fp16_split_sm80_cu_f3e6f9ee_29454cuda3std3__45__cpo5beginE
	.align		8
        /*0008*/ 	.dword	_ZN72_INTERNAL_b7e0c698_36_flash_fwd_hdim128_fp16_split_sm80_cu_f3e6f9ee_29454cuda3std3__45__cpo3endE
	.align		8
        /*0010*/ 	.dword	_ZN72_INTERNAL_b7e0c698_36_flash_fwd_hdim128_fp16_split_sm80_cu_f3e6f9ee_29454cuda3std3__45__cpo6cbeginE
	.align		8
        /*0018*/ 	.dword	_ZN72_INTERNAL_b7e0c698_36_flash_fwd_hdim128_fp16_split_sm80_cu_f3e6f9ee_29454cuda3std3__45__cpo4cendE
	.align		8
        /*0020*/ 	.dword	_ZN72_INTERNAL_b7e0c698_36_flash_fwd_hdim128_fp16_split_sm80_cu_f3e6f9ee_29454cuda3std3__474_GLOBAL__N__b7e0c698_36_flash_fwd_hdim128_fp16_split_sm80_cu_f3e6f9ee_29456ignoreE
	.align		8
        /*0028*/ 	.dword	_ZN72_INTERNAL_b7e0c698_36_flash_fwd_hdim128_fp16_split_sm80_cu_f3e6f9ee_29454cuda3std3__419piecewise_constructE
	.align		8
        /*0030*/ 	.dword	_ZN72_INTERNAL_b7e0c698_36_flash_fwd_hdim128_fp16_split_sm80_cu_f3e6f9ee_29454cuda3std3__48in_placeE
	.align		8
        /*0038*/ 	.dword	_ZN72_INTERNAL_b7e0c698_36_flash_fwd_hdim128_fp16_split_sm80_cu_f3e6f9ee_29454cuda3std6ranges3__45__cpo4swapE
	.align		8
        /*0040*/ 	.dword	_ZN72_INTERNAL_b7e0c698_36_flash_fwd_hdim128_fp16_split_sm80_cu_f3e6f9ee_29454cuda3std6ranges3__45__cpo9iter_moveE
	.align		8
        /*0048*/ 	.dword	_ZN72_INTERNAL_b7e0c698_36_flash_fwd_hdim128_fp16_split_sm80_cu_f3e6f9ee_29454cute7productE
	.align		8
        /*0050*/ 	.dword	_ZN72_INTERNAL_b7e0c698_36_flash_fwd_hdim128_fp16_split_sm80_cu_f3e6f9ee_29454cute1_E


//--------------------- .text._ZN7cutlass13device_kernelIN5flash19enable_sm80_to_sm89INS1_16FlashAttnFwdSm80INS1_25CollectiveMainloopFwdSm80ILi8ELi1ELb1EN4cute5tupleIJNS5_1CILi128EEES8_S8_EEELi128ENS_6half_tEfNS_4arch4Sm80ELb0ELb0ELb0ELb0ELb0ELb0ELb1ELb1EEENS1_21CollectiveEpilogueFwdIS9_NS6_IJNS7_ILi1EEESF_SF_EEESA_SC_Li256ELb0ELb1ELb1ELb0EEENS1_19SingleTileSchedulerILb0ELb1ELb1ELi128EEEEEEEEEvNT_6ParamsE --------------------------
	.section	.text._ZN7cutlass13device_kernelIN5flash19enable_sm80_to_sm89INS1_16FlashAttnFwdSm80INS1_25CollectiveMainloopFwdSm80ILi8ELi1ELb1EN4cute5tupleIJNS5_1CILi128EEES8_S8_EEELi128ENS_6half_tEfNS_4arch4Sm80ELb0ELb0ELb0ELb0ELb0ELb0ELb1ELb1EEENS1_21CollectiveEpilogueFwdIS9_NS6_IJNS7_ILi1EEESF_SF_EEESA_SC_Li256ELb0ELb1ELb1ELb0EEENS1_19SingleTileSchedulerILb0ELb1ELb1ELi128EEEEEEEEEvNT_6ParamsE,"ax",@progbits
	.align	128
.text._ZN7cutlass13device_kernelIN5flash19enable_sm80_to_sm89INS1_16FlashAttnFwdSm80INS1_25CollectiveMainloopFwdSm80ILi8ELi1ELb1EN4cute5tupleIJNS5_1CILi128EEES8_S8_EEELi128ENS_6half_tEfNS_4arch4Sm80ELb0ELb0ELb0ELb0ELb0ELb0ELb1ELb1EEENS1_21CollectiveEpilogueFwdIS9_NS6_IJNS7_ILi1EEESF_SF_EEESA_SC_Li256ELb0ELb1ELb1ELb0EEENS1_19SingleTileSchedulerILb0ELb1ELb1ELi128EEEEEEEEEvNT_6ParamsE:
        .type           _ZN7cutlass13device_kernelIN5flash19enable_sm80_to_sm89INS1_16FlashAttnFwdSm80INS1_25CollectiveMainloopFwdSm80ILi8ELi1ELb1EN4cute5tupleIJNS5_1CILi128EEES8_S8_EEELi128ENS_6half_tEfNS_4arch4Sm80ELb0ELb0ELb0ELb0ELb0ELb0ELb1ELb1EEENS1_21CollectiveEpilogueFwdIS9_NS6_IJNS7_ILi1EEESF_SF_EEESA_SC_Li256ELb0ELb1ELb1ELb0EEENS1_19SingleTileSchedulerILb0ELb1ELb1ELi128EEEEEEEEEvNT_6ParamsE,@function
        .size           _ZN7cutlass13device_kernelIN5flash19enable_sm80_to_sm89INS1_16FlashAttnFwdSm80INS1_25CollectiveMainloopFwdSm80ILi8ELi1ELb1EN4cute5tupleIJNS5_1CILi128EEES8_S8_EEELi128ENS_6half_tEfNS_4arch4Sm80ELb0ELb0ELb0ELb0ELb0ELb0ELb1ELb1EEENS1_21CollectiveEpilogueFwdIS9_NS6_IJNS7_ILi1EEESF_SF_EEESA_SC_Li256ELb0ELb1ELb1ELb0EEENS1_19SingleTileSchedulerILb0ELb1ELb1ELi128EEEEEEEEEvNT_6ParamsE,(.L_x_12 - _ZN7cutlass13device_kernelIN5flash19enable_sm80_to_sm89INS1_16FlashAttnFwdSm80INS1_25CollectiveMainloopFwdSm80ILi8ELi1ELb1EN4cute5tupleIJNS5_1CILi128EEES8_S8_EEELi128ENS_6half_tEfNS_4arch4Sm80ELb0ELb0ELb0ELb0ELb0ELb0ELb1ELb1EEENS1_21CollectiveEpilogueFwdIS9_NS6_IJNS7_ILi1EEESF_SF_EEESA_SC_Li256ELb0ELb1ELb1ELb0EEENS1_19SingleTileSchedulerILb0ELb1ELb1ELi128EEEEEEEEEvNT_6ParamsE)
        .other          _ZN7cutlass13device_kernelIN5flash19enable_sm80_to_sm89INS1_16FlashAttnFwdSm80INS1_25CollectiveMainloopFwdSm80ILi8ELi1ELb1EN4cute5tupleIJNS5_1CILi128EEES8_S8_EEELi128ENS_6half_tEfNS_4arch4Sm80ELb0ELb0ELb0ELb0ELb0ELb0ELb1ELb1EEENS1_21CollectiveEpilogueFwdIS9_NS6_IJNS7_ILi1EEESF_SF_EEESA_SC_Li256ELb0ELb1ELb1ELb0EEENS1_19SingleTileSchedulerILb0ELb1ELb1ELi128EEEEEEEEEvNT_6ParamsE,@"STO_CUDA_ENTRY STV_DEFAULT"
_ZN7cutlass13device_kernelIN5flash19enable_sm80_to_sm89INS1_16FlashAttnFwdSm80INS1_25CollectiveMainloopFwdSm80ILi8ELi1ELb1EN4cute5tupleIJNS5_1CILi128EEES8_S8_EEELi128ENS_6half_tEfNS_4arch4Sm80ELb0ELb0ELb0ELb0ELb0ELb0ELb1ELb1EEENS1_21CollectiveEpilogueFwdIS9_NS6_IJNS7_ILi1EEESF_SF_EEESA_SC_Li256ELb0ELb1ELb1ELb0EEENS1_19SingleTileSchedulerILb0ELb1ELb1ELi128EEEEEEEEEvNT_6ParamsE:
[----:B------:R-:W-:Y:S01]  /*0000*/  LDC R1, c[0x0][0x28] ;  /* 0x00000a00ff017b82 */ /* 0x000fe20000000800 */
[----:B------:R-:W-:Y:S05]  /*0010*/  EXIT ;  /* 0x000000000000794d */ /* 0x000fea0003800000 */
.L_x_0:
[----:B------:R-:W-:-:S00]  /*0020*/  BRA `(.L_x_0) ;  /* 0xfffffffc00fc7947 */ /* 0x000fc0000383ffff */
[----:B------:R-:W-:-:S00]  /*0030*/  NOP ;  /* 0x0000000000007918 */ /* 0x000fc00000000000 */
        /* <DEDUP_REMOVED lines=12> */
.L_x_12:


//--------------------- .text._ZN7cutlass13device_kernelIN5flash19enable_sm80_to_sm89INS1_16FlashAttnFwdSm80INS1_25CollectiveMainloopFwdSm80ILi8ELi1ELb1EN4cute5tupleIJNS5_1CILi128EEENS7_ILi96EEES8_EEELi128ENS_6half_tEfNS_4arch4Sm80ELb0ELb1ELb0ELb0ELb0ELb0ELb1ELb1EEENS1_21CollectiveEpilogueFwdINS6_IJS8_S8_S9_EEENS6_IJNS7_ILi1EEESH_SH_EEESB_SD_Li256ELb0ELb1ELb1ELb0EEENS1_19SingleTileSchedulerILb0ELb1ELb1ELi128EEEEEEEEEvNT_6ParamsE --------------------------
	.section	.text._ZN7cutlass13device_kernelIN5flash19enable_sm80_to_sm89INS1_16FlashAttnFwdSm80INS1_25CollectiveMainloopFwdSm80ILi8ELi1ELb1EN4cute5tupleIJNS5_1CILi128EEENS7_ILi96EEES8_EEELi128ENS_6half_tEfNS_4arch4Sm80ELb0ELb1ELb0ELb0ELb0ELb0ELb1ELb1EEENS1_21CollectiveEpilogueFwdINS6_IJS8_S8_S9_EEENS6_IJNS7_ILi1EEESH_SH_EEESB_SD_Li256ELb0ELb1ELb1ELb0EEENS1_19SingleTileSchedulerILb0ELb1ELb1ELi128EEEEEEEEEvNT_6ParamsE,"ax",@progbits
	.align	128
.text._ZN7cutlass13device_kernelIN5flash19enable_sm80_to_sm89INS1_16FlashAttnFwdSm80INS1_25CollectiveMainloopFwdSm80ILi8ELi1ELb1EN4cute5tupleIJNS5_1CILi128EEENS7_ILi96EEES8_EEELi128ENS_6half_tEfNS_4arch4Sm80ELb0ELb1ELb0ELb0ELb0ELb0ELb1ELb1EEENS1_21CollectiveEpilogueFwdINS6_IJS8_S8_S9_EEENS6_IJNS7_ILi1EEESH_SH_EEESB_SD_Li256ELb0ELb1ELb1ELb0EEENS1_19SingleTileSchedulerILb0ELb1ELb1ELi128EEEEEEEEEvNT_6ParamsE:
        .type           _ZN7cutlass13device_kernelIN5flash19enable_sm80_to_sm89INS1_16FlashAttnFwdSm80INS1_25CollectiveMainloopFwdSm80ILi8ELi1ELb1EN4cute5tupleIJNS5_1CILi128EEENS7_ILi96EEES8_EEELi128ENS_6half_tEfNS_4arch4Sm80ELb0ELb1ELb0ELb0ELb0ELb0ELb1ELb1EEENS1_21CollectiveEpilogueFwdINS6_IJS8_S8_S9_EEENS6_IJNS7_ILi1EEESH_SH_EEESB_SD_Li256ELb0ELb1ELb1ELb0EEENS1_19SingleTileSchedulerILb0ELb1ELb1ELi128EEEEEEEEEvNT_6ParamsE,@function
        .size           _ZN7cutlass13device_kernelIN5flash19enable_sm80_to_sm89INS1_16FlashAttnFwdSm80INS1_25CollectiveMainloopFwdSm80ILi8ELi1ELb1EN4cute5tupleIJNS5_1CILi128EEENS7_ILi96EEES8_EEELi128ENS_6half_tEfNS_4arch4Sm80ELb0ELb1ELb0ELb0ELb0ELb0ELb1ELb1EEENS1_21CollectiveEpilogueFwdINS6_IJS8_S8_S9_EEENS6_IJNS7_ILi1EEESH_SH_EEESB_SD_Li256ELb0ELb1ELb1ELb0EEENS1_19SingleTileSchedulerILb0ELb1ELb1ELi128EEEEEEEEEvNT_6ParamsE,(.L_x_13 - _ZN7cutlass13device_kernelIN5flash19enable_sm80_to_sm89INS1_16FlashAttnFwdSm80INS1_25CollectiveMainloopFwdSm80ILi8ELi1ELb1EN4cute5tupleIJNS5_1CILi128EEENS7_ILi96EEES8_EEELi128ENS_6half_tEfNS_4arch4Sm80ELb0ELb1ELb0ELb0ELb0ELb0ELb1ELb1EEENS1_21CollectiveEpilogueFwdINS6_IJS8_S8_S9_EEENS6_IJNS7_ILi1EEESH_SH_EEESB_SD_Li256ELb0ELb1ELb1ELb0EEENS1_19SingleTileSchedulerILb0ELb1ELb1ELi128EEEEEEEEEvNT_6ParamsE)
        .other          _ZN7cutlass13device_kernelIN5flash19enable_sm80_to_sm89INS1_16FlashAttnFwdSm80INS1_25CollectiveMainloopFwdSm80ILi8ELi1ELb1EN4cute5tupleIJNS5_1CILi128EEENS7_ILi96EEES8_EEELi128ENS_6half_tEfNS_4arch4Sm80ELb0ELb1ELb0ELb0ELb0ELb0ELb1ELb1EEENS1_21CollectiveEpilogueFwdINS6_IJS8_S8_S9_EEENS6_IJNS7_ILi1EEESH_SH_EEESB_SD_Li256ELb0ELb1ELb1ELb0EEENS1_19SingleTileSchedulerILb0ELb1ELb1ELi128EEEEEEEEEvNT_6ParamsE,@"STO_CUDA_ENTRY STV_DEFAULT"
_ZN7cutlass13device_kernelIN5flash19enable_sm80_to_sm89INS1_16FlashAttnFwdSm80INS1_25CollectiveMainloopFwdSm80ILi8ELi1ELb1EN4cute5tupleIJNS5_1CILi128EEENS7_ILi96EEES8_EEELi128ENS_6half_tEfNS_4arch4Sm80ELb0ELb1ELb0ELb0ELb0ELb0ELb1ELb1EEENS1_21CollectiveEpilogueFwdINS6_IJS8_S8_S9_EEENS6_IJNS7_ILi1EEESH_SH_EEESB_SD_Li256ELb0ELb1ELb1ELb0EEENS1_19SingleTileSchedulerILb0ELb1ELb1ELi128EEEEEEEEEvNT_6ParamsE:
[----:B------:R-:W-:Y:S01]  /*0000*/  LDC R1, c[0x0][0x28] ;  /* 0x00000a00ff017b82 */ /* 0x000fe20000000800 */
[----:B------:R-:W-:Y:S05]  /*0010*/  EXIT ;  /* 0x000000000000794d */ /* 0x000fea0003800000 */
.L_x_1:
        /* <DEDUP_REMOVED lines=14> */
.L_x_13:


//--------------------- .text._ZN7cutlass13device_kernelIN5flash19enable_sm80_to_sm89INS1_16FlashAttnFwdSm80INS1_25CollectiveMainloopFwdSm80ILi8ELi1ELb1EN4cute5tupleIJNS5_1CILi128EEES8_S8_EEELi128ENS_6half_tEfNS_4arch4Sm80ELb1ELb0ELb0ELb0ELb0ELb0ELb1ELb1EEENS1_21CollectiveEpilogueFwdIS9_NS6_IJNS7_ILi1EEESF_SF_EEESA_SC_Li256ELb0ELb1ELb1ELb0EEENS1_30DynamicPersistentTileSchedulerILi256ELi256ELb1ELb1ELb0EEEEEEEEEvNT_6ParamsE --------------------------
	.section	.text._ZN7cutlass13device_kernelIN5flash19enable_sm80_to_sm89INS1_16FlashAttnFwdSm80INS1_25CollectiveMainloopFwdSm80ILi8ELi1ELb1EN4cute5tupleIJNS5_1CILi128EEES8_S8_EEELi128ENS_6half_tEfNS_4arch4Sm80ELb1ELb0ELb0ELb0ELb0ELb0ELb1ELb1EEENS1_21CollectiveEpilogueFwdIS9_NS6_IJNS7_ILi1EEESF_SF_EEESA_SC_Li256ELb0ELb1ELb1ELb0EEENS1_30DynamicPersistentTileSchedulerILi256ELi256ELb1ELb1ELb0EEEEEEEEEvNT_6ParamsE,"ax",@progbits
	.align	128
.text._ZN7cutlass13device_kernelIN5flash19enable_sm80_to_sm89INS1_16FlashAttnFwdSm80INS1_25CollectiveMainloopFwdSm80ILi8ELi1ELb1EN4cute5tupleIJNS5_1CILi128EEES8_S8_EEELi128ENS_6half_tEfNS_4arch4Sm80ELb1ELb0ELb0ELb0ELb0ELb0ELb1ELb1EEENS1_21CollectiveEpilogueFwdIS9_NS6_IJNS7_ILi1EEESF_SF_EEESA_SC_Li256ELb0ELb1ELb1ELb0EEENS1_30DynamicPersistentTileSchedulerILi256ELi256ELb1ELb1ELb0EEEEEEEEEvNT_6ParamsE:
        .type           _ZN7cutlass13device_kernelIN5flash19enable_sm80_to_sm89INS1_16FlashAttnFwdSm80INS1_25CollectiveMainloopFwdSm80ILi8ELi1ELb1EN4cute5tupleIJNS5_1CILi128EEES8_S8_EEELi128ENS_6half_tEfNS_4arch4Sm80ELb1ELb0ELb0ELb0ELb0ELb0ELb1ELb1EEENS1_21CollectiveEpilogueFwdIS9_NS6_IJNS7_ILi1EEESF_SF_EEESA_SC_Li256ELb0ELb1ELb1ELb0EEENS1_30DynamicPersistentTileSchedulerILi256ELi256ELb1ELb1ELb0EEEEEEEEEvNT_6ParamsE,@function
        .size           _ZN7cutlass13device_kernelIN5flash19enable_sm80_to_sm89INS1_16FlashAttnFwdSm80INS1_25CollectiveMainloopFwdSm80ILi8ELi1ELb1EN4cute5tupleIJNS5_1CILi128EEES8_S8_EEELi128ENS_6half_tEfNS_4arch4Sm80ELb1ELb0ELb0ELb0ELb0ELb0ELb1ELb1EEENS1_21CollectiveEpilogueFwdIS9_NS6_IJNS7_ILi1EEESF_SF_EEESA_SC_Li256ELb0ELb1ELb1ELb0EEENS1_30DynamicPersistentTileSchedulerILi256ELi256ELb1ELb1ELb0EEEEEEEEEvNT_6ParamsE,(.L_x_14 - _ZN7cutlass13device_kernelIN5flash19enable_sm80_to_sm89INS1_16FlashAttnFwdSm80INS1_25CollectiveMainloopFwdSm80ILi8ELi1ELb1EN4cute5tupleIJNS5_1CILi128EEES8_S8_EEELi128ENS_6half_tEfNS_4arch4Sm80ELb1ELb0ELb0ELb0ELb0ELb0ELb1ELb1EEENS1_21CollectiveEpilogueFwdIS9_NS6_IJNS7_ILi1EEESF_SF_EEESA_SC_Li256ELb0ELb1ELb1ELb0EEENS1_30DynamicPersistentTileSchedulerILi256ELi256ELb1ELb1ELb0EEEEEEEEEvNT_6ParamsE)
        .other          _ZN7cutlass13device_kernelIN5flash19enable_sm80_to_sm89INS1_16FlashAttnFwdSm80INS1_25CollectiveMainloopFwdSm80ILi8ELi1ELb1EN4cute5tupleIJNS5_1CILi128EEES8_S8_EEELi128ENS_6half_tEfNS_4arch4Sm80ELb1ELb0ELb0ELb0ELb0ELb0ELb1ELb1EEENS1_21CollectiveEpilogueFwdIS9_NS6_IJNS7_ILi1EEESF_SF_EEESA_SC_Li256ELb0ELb1ELb1ELb0EEENS1_30DynamicPersistentTileSchedulerILi256ELi256ELb1ELb1ELb0EEEEEEEEEvNT_6ParamsE,@"STO_CUDA_ENTRY STV_DEFAULT"
_ZN7cutlass13device_kernelIN5flash19enable_sm80_to_sm89INS1_16FlashAttnFwdSm80INS1_25CollectiveMainloopFwdSm80ILi8ELi1ELb1EN4cute5tupleIJNS5_1CILi128EEES8_S8_EEELi128ENS_6half_tEfNS_4arch4Sm80ELb1ELb0ELb0ELb0ELb0ELb0ELb1ELb1EEENS1_21CollectiveEpilogueFwdIS9_NS6_IJNS7_ILi1EEESF_SF_EEESA_SC_Li256ELb0ELb1ELb1ELb0EEENS1_30DynamicPersistentTileSchedulerILi256ELi256ELb1ELb1ELb0EEEEEEEEEvNT_6ParamsE:
[----:B------:R-:W-:Y:S01]  /*0000*/  LDC R1, c[0x0][0x28] ;  /* 0x00000a00ff017b82 */ /* 0x000fe20000000800 */
[----:B------:R-:W-:Y:S05]  /*0010*/  EXIT ;  /* 0x000000000000794d */ /* 0x000fea0003800000 */
.L_x_2:
        /* <DEDUP_REMOVED lines=14> */
.L_x_14:


//--------------------- .text._ZN7cutlass13device_kernelIN5flash19enable_sm80_to_sm89INS1_16FlashAttnFwdSm80INS1_25CollectiveMainloopFwdSm80ILi4ELi1ELb0EN4cute5tupleIJNS5_1CILi128EEENS7_ILi64EEES8_EEELi128ENS_6half_tEfNS_4arch4Sm80ELb0ELb0ELb0ELb0ELb0ELb0ELb1ELb1EEENS1_21CollectiveEpilogueFwdINS6_IJS8_S8_S9_EEENS6_IJNS7_ILi1EEESH_SH_EEESB_SD_Li128ELb0ELb1ELb1ELb0EEENS1_19SingleTileSchedulerILb0ELb1ELb1ELi128EEEEEEEEEvNT_6ParamsE --------------------------
	.section	.text._ZN7cutlass13device_kernelIN5flash19enable_sm80_to_sm89INS1_16FlashAttnFwdSm80INS1_25CollectiveMainloopFwdSm80ILi4ELi1ELb0EN4cute5tupleIJNS5_1CILi128EEENS7_ILi64EEES8_EEELi128ENS_6half_tEfNS_4arch4Sm80ELb0ELb0ELb0ELb0ELb0ELb0ELb1ELb1EEENS1_21CollectiveEpilogueFwdINS6_IJS8_S8_S9_EEENS6_IJNS7_ILi1EEESH_SH_EEESB_SD_Li128ELb0ELb1ELb1ELb0EEENS1_19SingleTileSchedulerILb0ELb1ELb1ELi128EEEEEEEEEvNT_6ParamsE,"ax",@progbits
	.align	128
.text._ZN7cutlass13device_kernelIN5flash19enable_sm80_to_sm89INS1_16FlashAttnFwdSm80INS1_25CollectiveMainloopFwdSm80ILi4ELi1ELb0EN4cute5tupleIJNS5_1CILi128EEENS7_ILi64EEES8_EEELi128ENS_6half_tEfNS_4arch4Sm80ELb0ELb0ELb0ELb0ELb0ELb0ELb1ELb1EEENS1_21CollectiveEpilogueFwdINS6_IJS8_S8_S9_EEENS6_IJNS7_ILi1EEESH_SH_EEESB_SD_Li128ELb0ELb1ELb1ELb0EEENS1_19SingleTileSchedulerILb0ELb1ELb1ELi128EEEEEEEEEvNT_6ParamsE:
        .type           _ZN7cutlass13device_kernelIN5flash19enable_sm80_to_sm89INS1_16FlashAttnFwdSm80INS1_25CollectiveMainloopFwdSm80ILi4ELi1ELb0EN4cute5tupleIJNS5_1CILi128EEENS7_ILi64EEES8_EEELi128ENS_6half_tEfNS_4arch4Sm80ELb0ELb0ELb0ELb0ELb0ELb0ELb1ELb1EEENS1_21CollectiveEpilogueFwdINS6_IJS8_S8_S9_EEENS6_IJNS7_ILi1EEESH_SH_EEESB_SD_Li128ELb0ELb1ELb1ELb0EEENS1_19SingleTileSchedulerILb0ELb1ELb1ELi128EEEEEEEEEvNT_6ParamsE,@function
        .size           _ZN7cutlass13device_kernelIN5flash19enable_sm80_to_sm89INS1_16FlashAttnFwdSm80INS1_25CollectiveMainloopFwdSm80ILi4ELi1ELb0EN4cute5tupleIJNS5_1CILi128EEENS7_ILi64EEES8_EEELi128ENS_6half_tEfNS_4arch4Sm80ELb0ELb0ELb0ELb0ELb0ELb0ELb1ELb1EEENS1_21CollectiveEpilogueFwdINS6_IJS8_S8_S9_EEENS6_IJNS7_ILi1EEESH_SH_EEESB_SD_Li128ELb0ELb1ELb1ELb0EEENS1_19SingleTileSchedulerILb0ELb1ELb1ELi128EEEEEEEEEvNT_6ParamsE,(.L_x_15 - _ZN7cutlass13device_kernelIN5flash19enable_sm80_to_sm89INS1_16FlashAttnFwdSm80INS1_25CollectiveMainloopFwdSm80ILi4ELi1ELb0EN4cute5tupleIJNS5_1CILi128EEENS7_ILi64EEES8_EEELi128ENS_6half_tEfNS_4arch4Sm80ELb0ELb0ELb0ELb0ELb0ELb0ELb1ELb1EEENS1_21CollectiveEpilogueFwdINS6_IJS8_S8_S9_EEENS6_IJNS7_ILi1EEESH_SH_EEESB_SD_Li128ELb0ELb1ELb1ELb0EEENS1_19SingleTileSchedulerILb0ELb1ELb1ELi128EEEEEEEEEvNT_6ParamsE)
        .other          _ZN7cutlass13device_kernelIN5flash19enable_sm80_to_sm89INS1_16FlashAttnFwdSm80INS1_25CollectiveMainloopFwdSm80ILi4ELi1ELb0EN4cute5tupleIJNS5_1CILi128EEENS7_ILi64EEES8_EEELi128ENS_6half_tEfNS_4arch4Sm80ELb0ELb0ELb0ELb0ELb0ELb0ELb1ELb1EEENS1_21CollectiveEpilogueFwdINS6_IJS8_S8_S9_EEENS6_IJNS7_ILi1EEESH_SH_EEESB_SD_Li128ELb0ELb1ELb1ELb0EEENS1_19SingleTileSchedulerILb0ELb1ELb1ELi128EEEEEEEEEvNT_6ParamsE,@"STO_CUDA_ENTRY STV_DEFAULT"
_ZN7cutlass13device_kernelIN5flash19enable_sm80_to_sm89INS1_16FlashAttnFwdSm80INS1_25CollectiveMainloopFwdSm80ILi4ELi1ELb0EN4cute5tupleIJNS5_1CILi128EEENS7_ILi64EEES8_EEELi128ENS_6half_tEfNS_4arch4Sm80ELb0ELb0ELb0ELb0ELb0ELb0ELb1ELb1EEENS1_21CollectiveEpilogueFwdINS6_IJS8_S8_S9_EEENS6_IJNS7_ILi1EEESH_SH_EEESB_SD_Li128ELb0ELb1ELb1ELb0EEENS1_19SingleTileSchedulerILb0ELb1ELb1ELi128EEEEEEEEEvNT_6ParamsE:
[----:B------:R-:W-:Y:S01]  /*0000*/  LDC R1, c[0x0][0x28] ;  /* 0x00000a00ff017b82 */ /* 0x000fe20000000800 */
[----:B------:R-:W-:Y:S05]  /*0010*/  EXIT ;  /* 0x000000000000794d */ /* 0x000fea0003800000 */
.L_x_3:
        /* <DEDUP_REMOVED lines=14> */
.L_x_15:


//--------------------- .text._ZN7cutlass13device_kernelIN5flash19enable_sm80_to_sm89INS1_16FlashAttnFwdSm80INS1_25CollectiveMainloopFwdSm80ILi8ELi1ELb1EN4cute5tupleIJNS5_1CILi128EEENS7_ILi112EEES8_EEELi128ENS_6half_tEfNS_4arch4Sm80ELb0ELb0ELb0ELb1ELb0ELb0ELb1ELb1EEENS1_21CollectiveEpilogueFwdINS6_IJS8_S8_S9_EEENS6_IJNS7_ILi1EEESH_SH_EEESB_SD_Li256ELb1ELb1ELb1ELb0EEENS1_36VarlenDynamicPersistentTileSchedulerILi128ELi112ELi256ELi256ELb1ELb1ELb0ELb0ELb1ELb1EEEEEEEEEvNT_6ParamsE --------------------------
	.section	.text._ZN7cutlass13device_kernelIN5flash19enable_sm80_to_sm89INS1_16FlashAttnFwdSm80INS1_25CollectiveMainloopFwdSm80ILi8ELi1ELb1EN4cute5tupleIJNS5_1CILi128EEENS7_ILi112EEES8_EEELi128ENS_6half_tEfNS_4arch4Sm80ELb0ELb0ELb0ELb1ELb0ELb0ELb1ELb1EEENS1_21CollectiveEpilogueFwdINS6_IJS8_S8_S9_EEENS6_IJNS7_ILi1EEESH_SH_EEESB_SD_Li256ELb1ELb1ELb1ELb0EEENS1_36VarlenDynamicPersistentTileSchedulerILi128ELi112ELi256ELi256ELb1ELb1ELb0ELb0ELb1ELb1EEEEEEEEEvNT_6ParamsE,"ax",@progbits
	.align	128
.text._ZN7cutlass13device_kernelIN5flash19enable_sm80_to_sm89INS1_16FlashAttnFwdSm80INS1_25CollectiveMainloopFwdSm80ILi8ELi1ELb1EN4cute5tupleIJNS5_1CILi128EEENS7_ILi112EEES8_EEELi128ENS_6half_tEfNS_4arch4Sm80ELb0ELb0ELb0ELb1ELb0ELb0ELb1ELb1EEENS1_21CollectiveEpilogueFwdINS6_IJS8_S8_S9_EEENS6_IJNS7_ILi1EEESH_SH_EEESB_SD_Li256ELb1ELb1ELb1ELb0EEENS1_36VarlenDynamicPersistentTileSchedulerILi128ELi112ELi256ELi256ELb1ELb1ELb0ELb0ELb1ELb1EEEEEEEEEvNT_6ParamsE:
        .type           _ZN7cutlass13device_kernelIN5flash19enable_sm80_to_sm89INS1_16FlashAttnFwdSm80INS1_25CollectiveMainloopFwdSm80ILi8ELi1ELb1EN4cute5tupleIJNS5_1CILi128EEENS7_ILi112EEES8_EEELi128ENS_6half_tEfNS_4arch4Sm80ELb0ELb0ELb0ELb1ELb0ELb0ELb1ELb1EEENS1_21CollectiveEpilogueFwdINS6_IJS8_S8_S9_EEENS6_IJNS7_ILi1EEESH_SH_EEESB_SD_Li256ELb1ELb1ELb1ELb0EEENS1_36VarlenDynamicPersistentTileSchedulerILi128ELi112ELi256ELi256ELb1ELb1ELb0ELb0ELb1ELb1EEEEEEEEEvNT_6ParamsE,@function
        .size           _ZN7cutlass13device_kernelIN5flash19enable_sm80_to_sm89INS1_16FlashAttnFwdSm80INS1_25CollectiveMainloopFwdSm80ILi8ELi1ELb1EN4cute5tupleIJNS5_1CILi128EEENS7_ILi112EEES8_EEELi128ENS_6half_tEfNS_4arch4Sm80ELb0ELb0ELb0ELb1ELb0ELb0ELb1ELb1EEENS1_21CollectiveEpilogueFwdINS6_IJS8_S8_S9_EEENS6_IJNS7_ILi1EEESH_SH_EEESB_SD_Li256ELb1ELb1ELb1ELb0EEENS1_36VarlenDynamicPersistentTileSchedulerILi128ELi112ELi256ELi256ELb1ELb1ELb0ELb0ELb1ELb1EEEEEEEEEvNT_6ParamsE,(.L_x_16 - _ZN7cutlass13device_kernelIN5flash19enable_sm80_to_sm89INS1_16FlashAttnFwdSm80INS1_25CollectiveMainloopFwdSm80ILi8ELi1ELb1EN4cute5tupleIJNS5_1CILi128EEENS7_ILi112EEES8_EEELi128ENS_6half_tEfNS_4arch4Sm80ELb0ELb0ELb0ELb1ELb0ELb0ELb1ELb1EEENS1_21CollectiveEpilogueFwdINS6_IJS8_S8_S9_EEENS6_IJNS7_ILi1EEESH_SH_EEESB_SD_Li256ELb1ELb1ELb1ELb0EEENS1_36VarlenDynamicPersistentTileSchedulerILi128ELi112ELi256ELi256ELb1ELb1ELb0ELb0ELb1ELb1EEEEEEEEEvNT_6ParamsE)
        .other          _ZN7cutlass13device_kernelIN5flash19enable_sm80_to_sm89INS1_16FlashAttnFwdSm80INS1_25CollectiveMainloopFwdSm80ILi8ELi1ELb1EN4cute5tupleIJNS5_1CILi128EEENS7_ILi112EEES8_EEELi128ENS_6half_tEfNS_4arch4Sm80ELb0ELb0ELb0ELb1ELb0ELb0ELb1ELb1EEENS1_21CollectiveEpilogueFwdINS6_IJS8_S8_S9_EEENS6_IJNS7_ILi1EEESH_SH_EEESB_SD_Li256ELb1ELb1ELb1ELb0EEENS1_36VarlenDynamicPersistentTileSchedulerILi128ELi112ELi256ELi256ELb1ELb1ELb0ELb0ELb1ELb1EEEEEEEEEvNT_6ParamsE,@"STO_CUDA_ENTRY STV_DEFAULT"
_ZN7cutlass13device_kernelIN5flash19enable_sm80_to_sm89INS1_16FlashAttnFwdSm80INS1_25CollectiveMainloopFwdSm80ILi8ELi1ELb1EN4cute5tupleIJNS5_1CILi128EEENS7_ILi112EEES8_EEELi128ENS_6half_tEfNS_4arch4Sm80ELb0ELb0ELb0ELb1ELb0ELb0ELb1ELb1EEENS1_21CollectiveEpilogueFwdINS6_IJS8_S8_S9_EEENS6_IJNS7_ILi1EEESH_SH_EEESB_SD_Li256ELb1ELb1ELb1ELb0EEENS1_36VarlenDynamicPersistentTileSchedulerILi128ELi112ELi256ELi256ELb1ELb1ELb0ELb0ELb1ELb1EEEEEEEEEvNT_6ParamsE:
[----:B------:R-:W-:Y:S01]  /*0000*/  LDC R1, c[0x0][0x28] ;  /* 0x00000a00ff017b82 */ /* 0x000fe20000000800 */
[----:B------:R-:W-:Y:S05]  /*0010*/  EXIT ;  /* 0x000000000000794d */ /* 0x000fea0003800000 */
.L_x_4:
        /* <DEDUP_REMOVED lines=14> */
.L_x_16:


//--------------------- .text._ZN7cutlass13device_kernelIN5flash19enable_sm80_to_sm89INS1_16FlashAttnFwdSm80INS1_25CollectiveMainloopFwdSm80ILi8ELi1ELb1EN4cute5tupleIJNS5_1CILi128EEENS7_ILi112EEES8_EEELi128ENS_6half_tEfNS_4arch4Sm80ELb0ELb0ELb0ELb1ELb0ELb1ELb1ELb1EEENS1_21CollectiveEpilogueFwdINS6_IJS8_S8_S9_EEENS6_IJNS7_ILi1EEESH_SH_EEESB_SD_Li256ELb1ELb1ELb1ELb0EEENS1_36VarlenDynamicPersistentTileSchedulerILi128ELi112ELi256ELi256ELb1ELb1ELb0ELb0ELb1ELb1EEEEEEEEEvNT_6ParamsE --------------------------
	.section	.text._ZN7cutlass13device_kernelIN5flash19enable_sm80_to_sm89INS1_16FlashAttnFwdSm80INS1_25CollectiveMainloopFwdSm80ILi8ELi1ELb1EN4cute5tupleIJNS5_1CILi128EEENS7_ILi112EEES8_EEELi128ENS_6half_tEfNS_4arch4Sm80ELb0ELb0ELb0ELb1ELb0ELb1ELb1ELb1EEENS1_21CollectiveEpilogueFwdINS6_IJS8_S8_S9_EEENS6_IJNS7_ILi1EEESH_SH_EEESB_SD_Li256ELb1ELb1ELb1ELb0EEENS1_36VarlenDynamicPersistentTileSchedulerILi128ELi112ELi256ELi256ELb1ELb1ELb0ELb0ELb1ELb1EEEEEEEEEvNT_6ParamsE,"ax",@progbits
	.align	128
.text._ZN7cutlass13device_kernelIN5flash19enable_sm80_to_sm89INS1_16FlashAttnFwdSm80INS1_25CollectiveMainloopFwdSm80ILi8ELi1ELb1EN4cute5tupleIJNS5_1CILi128EEENS7_ILi112EEES8_EEELi128ENS_6half_tEfNS_4arch4Sm80ELb0ELb0ELb0ELb1ELb0ELb1ELb1ELb1EEENS1_21CollectiveEpilogueFwdINS6_IJS8_S8_S9_EEENS6_IJNS7_ILi1EEESH_SH_EEESB_SD_Li256ELb1ELb1ELb1ELb0EEENS1_36VarlenDynamicPersistentTileSchedulerILi128ELi112ELi256ELi256ELb1ELb1ELb0ELb0ELb1ELb1EEEEEEEEEvNT_6ParamsE:
        .type           _ZN7cutlass13device_kernelIN5flash19enable_sm80_to_sm89INS1_16FlashAttnFwdSm80INS1_25CollectiveMainloopFwdSm80ILi8ELi1ELb1EN4cute5tupleIJNS5_1CILi128EEENS7_ILi112EEES8_EEELi128ENS_6half_tEfNS_4arch4Sm80ELb0ELb0ELb0ELb1ELb0ELb1ELb1ELb1EEENS1_21CollectiveEpilogueFwdINS6_IJS8_S8_S9_EEENS6_IJNS7_ILi1EEESH_SH_EEESB_SD_Li256ELb1ELb1ELb1ELb0EEENS1_36VarlenDynamicPersistentTileSchedulerILi128ELi112ELi256ELi256ELb1ELb1ELb0ELb0ELb1ELb1EEEEEEEEEvNT_6ParamsE,@function
        .size           _ZN7cutlass13device_kernelIN5flash19enable_sm80_to_sm89INS1_16FlashAttnFwdSm80INS1_25CollectiveMainloopFwdSm80ILi8ELi1ELb1EN4cute5tupleIJNS5_1CILi128EEENS7_ILi112EEES8_EEELi128ENS_6half_tEfNS_4arch4Sm80ELb0ELb0ELb0ELb1ELb0ELb1ELb1ELb1EEENS1_21CollectiveEpilogueFwdINS6_IJS8_S8_S9_EEENS6_IJNS7_ILi1EEESH_SH_EEESB_SD_Li256ELb1ELb1ELb1ELb0EEENS1_36VarlenDynamicPersistentTileSchedulerILi128ELi112ELi256ELi256ELb1ELb1ELb0ELb0ELb1ELb1EEEEEEEEEvNT_6ParamsE,(.L_x_17 - _ZN7cutlass13device_kernelIN5flash19enable_sm80_to_sm89INS1_16FlashAttnFwdSm80INS1_25CollectiveMainloopFwdSm80ILi8ELi1ELb1EN4cute5tupleIJNS5_1CILi128EEENS7_ILi112EEES8_EEELi128ENS_6half_tEfNS_4arch4Sm80ELb0ELb0ELb0ELb1ELb0ELb1ELb1ELb1EEENS1_21CollectiveEpilogueFwdINS6_IJS8_S8_S9_EEENS6_IJNS7_ILi1EEESH_SH_EEESB_SD_Li256ELb1ELb1ELb1ELb0EEENS1_36VarlenDynamicPersistentTileSchedulerILi128ELi112ELi256ELi256ELb1ELb1ELb0ELb0ELb1ELb1EEEEEEEEEvNT_6ParamsE)
        .other          _ZN7cutlass13device_kernelIN5flash19enable_sm80_to_sm89INS1_16FlashAttnFwdSm80INS1_25CollectiveMainloopFwdSm80ILi8ELi1ELb1EN4cute5tupleIJNS5_1CILi128EEENS7_ILi112EEES8_EEELi128ENS_6half_tEfNS_4arch4Sm80ELb0ELb0ELb0ELb1ELb0ELb1ELb1ELb1EEENS1_21CollectiveEpilogueFwdINS6_IJS8_S8_S9_EEENS6_IJNS7_ILi1EEESH_SH_EEESB_SD_Li256ELb1ELb1ELb1ELb0EEENS1_36VarlenDynamicPersistentTileSchedulerILi128ELi112ELi256ELi256ELb1ELb1ELb0ELb0ELb1ELb1EEEEEEEEEvNT_6ParamsE,@"STO_CUDA_ENTRY STV_DEFAULT"
_ZN7cutlass13device_kernelIN5flash19enable_sm80_to_sm89INS1_16FlashAttnFwdSm80INS1_25CollectiveMainloopFwdSm80ILi8ELi1ELb1EN4cute5tupleIJNS5_1CILi128EEENS7_ILi112EEES8_EEELi128ENS_6half_tEfNS_4arch4Sm80ELb0ELb0ELb0ELb1ELb0ELb1ELb1ELb1EEENS1_21CollectiveEpilogueFwdINS6_IJS8_S8_S9_EEENS6_IJNS7_ILi1EEESH_SH_EEESB_SD_Li256ELb1ELb1ELb1ELb0EEENS1_36VarlenDynamicPersistentTileSchedulerILi128ELi112ELi256ELi256ELb1ELb1ELb0ELb0ELb1ELb1EEEEEEEEEvNT_6ParamsE:
[----:B------:R-:W-:Y:S01]  /*0000*/  LDC R1, c[0x0][0x28] ;  /* 0x00000a00ff017b82 */ /* 0x000fe20000000800 */
[----:B------:R-:W-:Y:S05]  /*0010*/  EXIT ;  /* 0x000000000000794d */ /* 0x000fea0003800000 */
.L_x_5:
        /* <DEDUP_REMOVED lines=14> */
.L_x_17:


//--------------------- .text._ZN7cutlass13device_kernelIN5flash19enable_sm80_to_sm89INS1_16FlashAttnFwdSm80INS1_25CollectiveMainloopFwdSm80ILi4ELi1ELb0EN4cute5tupleIJNS5_1CILi128EEENS7_ILi48EEES8_EEELi128ENS_6half_tEfNS_4arch4Sm80ELb0ELb1ELb0ELb0ELb0ELb0ELb1ELb1EEENS1_21CollectiveEpilogueFwdINS6_IJS8_S8_S9_EEENS6_IJNS7_ILi1EEESH_SH_EEESB_SD_Li128ELb0ELb1ELb1ELb0EEENS1_19SingleTileSchedulerILb0ELb1ELb1ELi128EEEEEEEEEvNT_6ParamsE --------------------------
	.section	.text._ZN7cutlass13device_kernelIN5flash19enable_sm80_to_sm89INS1_16FlashAttnFwdSm80INS1_25CollectiveMainloopFwdSm80ILi4ELi1ELb0EN4cute5tupleIJNS5_1CILi128EEENS7_ILi48EEES8_EEELi128ENS_6half_tEfNS_4arch4Sm80ELb0ELb1ELb0ELb0ELb0ELb0ELb1ELb1EEENS1_21CollectiveEpilogueFwdINS6_IJS8_S8_S9_EEENS6_IJNS7_ILi1EEESH_SH_EEESB_SD_Li128ELb0ELb1ELb1ELb0EEENS1_19SingleTileSchedulerILb0ELb1ELb1ELi128EEEEEEEEEvNT_6ParamsE,"ax",@progbits
	.align	128
.text._ZN7cutlass13device_kernelIN5flash19enable_sm80_to_sm89INS1_16FlashAttnFwdSm80INS1_25CollectiveMainloopFwdSm80ILi4ELi1ELb0EN4cute5tupleIJNS5_1CILi128EEENS7_ILi48EEES8_EEELi128ENS_6half_tEfNS_4arch4Sm80ELb0ELb1ELb0ELb0ELb0ELb0ELb1ELb1EEENS1_21CollectiveEpilogueFwdINS6_IJS8_S8_S9_EEENS6_IJNS7_ILi1EEESH_SH_EEESB_SD_Li128ELb0ELb1ELb1ELb0EEENS1_19SingleTileSchedulerILb0ELb1ELb1ELi128EEEEEEEEEvNT_6ParamsE:
        .type           _ZN7cutlass13device_kernelIN5flash19enable_sm80_to_sm89INS1_16FlashAttnFwdSm80INS1_25CollectiveMainloopFwdSm80ILi4ELi1ELb0EN4cute5tupleIJNS5_1CILi128EEENS7_ILi48EEES8_EEELi128ENS_6half_tEfNS_4arch4Sm80ELb0ELb1ELb0ELb0ELb0ELb0ELb1ELb1EEENS1_21CollectiveEpilogueFwdINS6_IJS8_S8_S9_EEENS6_IJNS7_ILi1EEESH_SH_EEESB_SD_Li128ELb0ELb1ELb1ELb0EEENS1_19SingleTileSchedulerILb0ELb1ELb1ELi128EEEEEEEEEvNT_6ParamsE,@function
        .size           _ZN7cutlass13device_kernelIN5flash19enable_sm80_to_sm89INS1_16FlashAttnFwdSm80INS1_25CollectiveMainloopFwdSm80ILi4ELi1ELb0EN4cute5tupleIJNS5_1CILi128EEENS7_ILi48EEES8_EEELi128ENS_6half_tEfNS_4arch4Sm80ELb0ELb1ELb0ELb0ELb0ELb0ELb1ELb1EEENS1_21CollectiveEpilogueFwdINS6_IJS8_S8_S9_EEENS6_IJNS7_ILi1EEESH_SH_EEESB_SD_Li128ELb0ELb1ELb1ELb0EEENS1_19SingleTileSchedulerILb0ELb1ELb1ELi128EEEEEEEEEvNT_6ParamsE,(.L_x_18 - _ZN7cutlass13device_kernelIN5flash19enable_sm80_to_sm89INS1_16FlashAttnFwdSm80INS1_25CollectiveMainloopFwdSm80ILi4ELi1ELb0EN4cute5tupleIJNS5_1CILi128EEENS7_ILi48EEES8_EEELi128ENS_6half_tEfNS_4arch4Sm80ELb0ELb1ELb0ELb0ELb0ELb0ELb1ELb1EEENS1_21CollectiveEpilogueFwdINS6_IJS8_S8_S9_EEENS6_IJNS7_ILi1EEESH_SH_EEESB_SD_Li128ELb0ELb1ELb1ELb0EEENS1_19SingleTileSchedulerILb0ELb1ELb1ELi128EEEEEEEEEvNT_6ParamsE)
        .other          _ZN7cutlass13device_kernelIN5flash19enable_sm80_to_sm89INS1_16FlashAttnFwdSm80INS1_25CollectiveMainloopFwdSm80ILi4ELi1ELb0EN4cute5tupleIJNS5_1CILi128EEENS7_ILi48EEES8_EEELi128ENS_6half_tEfNS_4arch4Sm80ELb0ELb1ELb0ELb0ELb0ELb0ELb1ELb1EEENS1_21CollectiveEpilogueFwdINS6_IJS8_S8_S9_EEENS6_IJNS7_ILi1EEESH_SH_EEESB_SD_Li128ELb0ELb1ELb1ELb0EEENS1_19SingleTileSchedulerILb0ELb1ELb1ELi128EEEEEEEEEvNT_6ParamsE,@"STO_CUDA_ENTRY STV_DEFAULT"
_ZN7cutlass13device_kernelIN5flash19enable_sm80_to_sm89INS1_16FlashAttnFwdSm80INS1_25CollectiveMainloopFwdSm80ILi4ELi1ELb0EN4cute5tupleIJNS5_1CILi128EEENS7_ILi48EEES8_EEELi128ENS_6half_tEfNS_4arch4Sm80ELb0ELb1ELb0ELb0ELb0ELb0ELb1ELb1EEENS1_21CollectiveEpilogueFwdINS6_IJS8_S8_S9_EEENS6_IJNS7_ILi1EEESH_SH_EEESB_SD_Li128ELb0ELb1ELb1ELb0EEENS1_19SingleTileSchedulerILb0ELb1ELb1ELi128EEEEEEEEEvNT_6ParamsE:
[----:B------:R-:W-:Y:S01]  /*0000*/  LDC R1, c[0x0][0x28] ;  /* 0x00000a00ff017b82 */ /* 0x000fe20000000800 */
[----:B------:R-:W-:Y:S05]  /*0010*/  EXIT ;  /* 0x000000000000794d */ /* 0x000fea0003800000 */
.L_x_6:
        /* <DEDUP_REMOVED lines=14> */
.L_x_18:


//--------------------- .text._ZN7cutlass13device_kernelIN5flash19enable_sm80_to_sm89INS1_16FlashAttnFwdSm80INS1_25CollectiveMainloopFwdSm80ILi8ELi1ELb1EN4cute5tupleIJNS5_1CILi128EEENS7_ILi96EEES8_EEELi128ENS_6half_tEfNS_4arch4Sm80ELb0ELb1ELb0ELb1ELb0ELb0ELb1ELb1EEENS1_21CollectiveEpilogueFwdINS6_IJS8_S8_S9_EEENS6_IJNS7_ILi1EEESH_SH_EEESB_SD_Li256ELb1ELb1ELb1ELb0EEENS1_36VarlenDynamicPersistentTileSchedulerILi128ELi96ELi256ELi256ELb1ELb1ELb0ELb1ELb0ELb1EEEEEEEEEvNT_6ParamsE --------------------------
	.section	.text._ZN7cutlass13device_kernelIN5flash19enable_sm80_to_sm89INS1_16FlashAttnFwdSm80INS1_25CollectiveMainloopFwdSm80ILi8ELi1ELb1EN4cute5tupleIJNS5_1CILi128EEENS7_ILi96EEES8_EEELi128ENS_6half_tEfNS_4arch4Sm80ELb0ELb1ELb0ELb1ELb0ELb0ELb1ELb1EEENS1_21CollectiveEpilogueFwdINS6_IJS8_S8_S9_EEENS6_IJNS7_ILi1EEESH_SH_EEESB_SD_Li256ELb1ELb1ELb1ELb0EEENS1_36VarlenDynamicPersistentTileSchedulerILi128ELi96ELi256ELi256ELb1ELb1ELb0ELb1ELb0ELb1EEEEEEEEEvNT_6ParamsE,"ax",@progbits
	.align	128
.text._ZN7cutlass13device_kernelIN5flash19enable_sm80_to_sm89INS1_16FlashAttnFwdSm80INS1_25CollectiveMainloopFwdSm80ILi8ELi1ELb1EN4cute5tupleIJNS5_1CILi128EEENS7_ILi96EEES8_EEELi128ENS_6half_tEfNS_4arch4Sm80ELb0ELb1ELb0ELb1ELb0ELb0ELb1ELb1EEENS1_21CollectiveEpilogueFwdINS6_IJS8_S8_S9_EEENS6_IJNS7_ILi1EEESH_SH_EEESB_SD_Li256ELb1ELb1ELb1ELb0EEENS1_36VarlenDynamicPersistentTileSchedulerILi128ELi96ELi256ELi256ELb1ELb1ELb0ELb1ELb0ELb1EEEEEEEEEvNT_6ParamsE:
        .type           _ZN7cutlass13device_kernelIN5flash19enable_sm80_to_sm89INS1_16FlashAttnFwdSm80INS1_25CollectiveMainloopFwdSm80ILi8ELi1ELb1EN4cute5tupleIJNS5_1CILi128EEENS7_ILi96EEES8_EEELi128ENS_6half_tEfNS_4arch4Sm80ELb0ELb1ELb0ELb1ELb0ELb0ELb1ELb1EEENS1_21CollectiveEpilogueFwdINS6_IJS8_S8_S9_EEENS6_IJNS7_ILi1EEESH_SH_EEESB_SD_Li256ELb1ELb1ELb1ELb0EEENS1_36VarlenDynamicPersistentTileSchedulerILi128ELi96ELi256ELi256ELb1ELb1ELb0ELb1ELb0ELb1EEEEEEEEEvNT_6ParamsE,@function
        .size           _ZN7cutlass13device_kernelIN5flash19enable_sm80_to_sm89INS1_16FlashAttnFwdSm80INS1_25CollectiveMainloopFwdSm80ILi8ELi1ELb1EN4cute5tupleIJNS5_1CILi128EEENS7_ILi96EEES8_EEELi128ENS_6half_tEfNS_4arch4Sm80ELb0ELb1ELb0ELb1ELb0ELb0ELb1ELb1EEENS1_21CollectiveEpilogueFwdINS6_IJS8_S8_S9_EEENS6_IJNS7_ILi1EEESH_SH_EEESB_SD_Li256ELb1ELb1ELb1ELb0EEENS1_36VarlenDynamicPersistentTileSchedulerILi128ELi96ELi256ELi256ELb1ELb1ELb0ELb1ELb0ELb1EEEEEEEEEvNT_6ParamsE,(.L_x_19 - _ZN7cutlass13device_kernelIN5flash19enable_sm80_to_sm89INS1_16FlashAttnFwdSm80INS1_25CollectiveMainloopFwdSm80ILi8ELi1ELb1EN4cute5tupleIJNS5_1CILi128EEENS7_ILi96EEES8_EEELi128ENS_6half_tEfNS_4arch4Sm80ELb0ELb1ELb0ELb1ELb0ELb0ELb1ELb1EEENS1_21CollectiveEpilogueFwdINS6_IJS8_S8_S9_EEENS6_IJNS7_ILi1EEESH_SH_EEESB_SD_Li256ELb1ELb1ELb1ELb0EEENS1_36VarlenDynamicPersistentTileSchedulerILi128ELi96ELi256ELi256ELb1ELb1ELb0ELb1ELb0ELb1EEEEEEEEEvNT_6ParamsE)
        .other          _ZN7cutlass13device_kernelIN5flash19enable_sm80_to_sm89INS1_16FlashAttnFwdSm80INS1_25CollectiveMainloopFwdSm80ILi8ELi1ELb1EN4cute5tupleIJNS5_1CILi128EEENS7_ILi96EEES8_EEELi128ENS_6half_tEfNS_4arch4Sm80ELb0ELb1ELb0ELb1ELb0ELb0ELb1ELb1EEENS1_21CollectiveEpilogueFwdINS6_IJS8_S8_S9_EEENS6_IJNS7_ILi1EEESH_SH_EEESB_SD_Li256ELb1ELb1ELb1ELb0EEENS1_36VarlenDynamicPersistentTileSchedulerILi128ELi96ELi256ELi256ELb1ELb1ELb0ELb1ELb0ELb1EEEEEEEEEvNT_6ParamsE,@"STO_CUDA_ENTRY STV_DEFAULT"
_ZN7cutlass13device_kernelIN5flash19enable_sm80_to_sm89INS1_16FlashAttnFwdSm80INS1_25CollectiveMainloopFwdSm80ILi8ELi1ELb1EN4cute5tupleIJNS5_1CILi128EEENS7_ILi96EEES8_EEELi128ENS_6half_tEfNS_4arch4Sm80ELb0ELb1ELb0ELb1ELb0ELb0ELb1ELb1EEENS1_21CollectiveEpilogueFwdINS6_IJS8_S8_S9_EEENS6_IJNS7_ILi1EEESH_SH_EEESB_SD_Li256ELb1ELb1ELb1ELb0EEENS1_36VarlenDynamicPersistentTileSchedulerILi128ELi96ELi256ELi256ELb1ELb1ELb0ELb1ELb0ELb1EEEEEEEEEvNT_6ParamsE:
[----:B------:R-:W-:Y:S01]  /*0000*/  LDC R1, c[0x0][0x28] ;  /* 0x00000a00ff017b82 */ /* 0x000fe20000000800 */
[----:B------:R-:W-:Y:S05]  /*0010*/  EXIT ;  /* 0x000000000000794d */ /* 0x000fea0003800000 */
.L_x_7:
        /* <DEDUP_REMOVED lines=14> */
.L_x_19:


//--------------------- .text._ZN7cutlass13device_kernelIN5flash19enable_sm80_to_sm89INS1_16FlashAttnFwdSm80INS1_25CollectiveMainloopFwdSm80ILi8ELi1ELb1EN4cute5tupleIJNS5_1CILi128EEENS7_ILi96EEES8_EEELi128ENS_6half_tEfNS_4arch4Sm80ELb0ELb1ELb0ELb1ELb0ELb1ELb1ELb1EEENS1_21CollectiveEpilogueFwdINS6_IJS8_S8_S9_EEENS6_IJNS7_ILi1EEESH_SH_EEESB_SD_Li256ELb1ELb1ELb1ELb0EEENS1_36VarlenDynamicPersistentTileSchedulerILi128ELi96ELi256ELi256ELb1ELb1ELb0ELb1ELb0ELb1EEEEEEEEEvNT_6ParamsE --------------------------
	.section	.text._ZN7cutlass13device_kernelIN5flash19enable_sm80_to_sm89INS1_16FlashAttnFwdSm80INS1_25CollectiveMainloopFwdSm80ILi8ELi1ELb1EN4cute5tupleIJNS5_1CILi128EEENS7_ILi96EEES8_EEELi128ENS_6half_tEfNS_4arch4Sm80ELb0ELb1ELb0ELb1ELb0ELb1ELb1ELb1EEENS1_21CollectiveEpilogueFwdINS6_IJS8_S8_S9_EEENS6_IJNS7_ILi1EEESH_SH_EEESB_SD_Li256ELb1ELb1ELb1ELb0EEENS1_36VarlenDynamicPersistentTileSchedulerILi128ELi96ELi256ELi256ELb1ELb1ELb0ELb1ELb0ELb1EEEEEEEEEvNT_6ParamsE,"ax",@progbits
	.align	128
.text._ZN7cutlass13device_kernelIN5flash19enable_sm80_to_sm89INS1_16FlashAttnFwdSm80INS1_25CollectiveMainloopFwdSm80ILi8ELi1ELb1EN4cute5tupleIJNS5_1CILi128EEENS7_ILi96EEES8_EEELi128ENS_6half_tEfNS_4arch4Sm80ELb0ELb1ELb0ELb1ELb0ELb1ELb1ELb1EEENS1_21CollectiveEpilogueFwdINS6_IJS8_S8_S9_EEENS6_IJNS7_ILi1EEESH_SH_EEESB_SD_Li256ELb1ELb1ELb1ELb0EEENS1_36VarlenDynamicPersistentTileSchedulerILi128ELi96ELi256ELi256ELb1ELb1ELb0ELb1ELb0ELb1EEEEEEEEEvNT_6ParamsE:
        .type           _ZN7cutlass13device_kernelIN5flash19enable_sm80_to_sm89INS1_16FlashAttnFwdSm80INS1_25CollectiveMainloopFwdSm80ILi8ELi1ELb1EN4cute5tupleIJNS5_1CILi128EEENS7_ILi96EEES8_EEELi128ENS_6half_tEfNS_4arch4Sm80ELb0ELb1ELb0ELb1ELb0ELb1ELb1ELb1EEENS1_21CollectiveEpilogueFwdINS6_IJS8_S8_S9_EEENS6_IJNS7_ILi1EEESH_SH_EEESB_SD_Li256ELb1ELb1ELb1ELb0EEENS1_36VarlenDynamicPersistentTileSchedulerILi128ELi96ELi256ELi256ELb1ELb1ELb0ELb1ELb0ELb1EEEEEEEEEvNT_6ParamsE,@function
        .size           _ZN7cutlass13device_kernelIN5flash19enable_sm80_to_sm89INS1_16FlashAttnFwdSm80INS1_25CollectiveMainloopFwdSm80ILi8ELi1ELb1EN4cute5tupleIJNS5_1CILi128EEENS7_ILi96EEES8_EEELi128ENS_6half_tEfNS_4arch4Sm80ELb0ELb1ELb0ELb1ELb0ELb1ELb1ELb1EEENS1_21CollectiveEpilogueFwdINS6_IJS8_S8_S9_EEENS6_IJNS7_ILi1EEESH_SH_EEESB_SD_Li256ELb1ELb1ELb1ELb0EEENS1_36VarlenDynamicPersistentTileSchedulerILi128ELi96ELi256ELi256ELb1ELb1ELb0ELb1ELb0ELb1EEEEEEEEEvNT_6ParamsE,(.L_x_20 - _ZN7cutlass13device_kernelIN5flash19enable_sm80_to_sm89INS1_16FlashAttnFwdSm80INS1_25CollectiveMainloopFwdSm80ILi8ELi1ELb1EN4cute5tupleIJNS5_1CILi128EEENS7_ILi96EEES8_EEELi128ENS_6half_tEfNS_4arch4Sm80ELb0ELb1ELb0ELb1ELb0ELb1ELb1ELb1EEENS1_21CollectiveEpilogueFwdINS6_IJS8_S8_S9_EEENS6_IJNS7_ILi1EEESH_SH_EEESB_SD_Li256ELb1ELb1ELb1ELb0EEENS1_36VarlenDynamicPersistentTileSchedulerILi128ELi96ELi256ELi256ELb1ELb1ELb0ELb1ELb0ELb1EEEEEEEEEvNT_6ParamsE)
        .other          _ZN7cutlass13device_kernelIN5flash19enable_sm80_to_sm89INS1_16FlashAttnFwdSm80INS1_25CollectiveMainloopFwdSm80ILi8ELi1ELb1EN4cute5tupleIJNS5_1CILi128EEENS7_ILi96EEES8_EEELi128ENS_6half_tEfNS_4arch4Sm80ELb0ELb1ELb0ELb1ELb0ELb1ELb1ELb1EEENS1_21CollectiveEpilogueFwdINS6_IJS8_S8_S9_EEENS6_IJNS7_ILi1EEESH_SH_EEESB_SD_Li256ELb1ELb1ELb1ELb0EEENS1_36VarlenDynamicPersistentTileSchedulerILi128ELi96ELi256ELi256ELb1ELb1ELb0ELb1ELb0ELb1EEEEEEEEEvNT_6ParamsE,@"STO_CUDA_ENTRY STV_DEFAULT"
_ZN7cutlass13device_kernelIN5flash19enable_sm80_to_sm89INS1_16FlashAttnFwdSm80INS1_25CollectiveMainloopFwdSm80ILi8ELi1ELb1EN4cute5tupleIJNS5_1CILi128EEENS7_ILi96EEES8_EEELi128ENS_6half_tEfNS_4arch4Sm80ELb0ELb1ELb0ELb1ELb0ELb1ELb1ELb1EEENS1_21CollectiveEpilogueFwdINS6_IJS8_S8_S9_EEENS6_IJNS7_ILi1EEESH_SH_EEESB_SD_Li256ELb1ELb1ELb1ELb0EEENS1_36VarlenDynamicPersistentTileSchedulerILi128ELi96ELi256ELi256ELb1ELb1ELb0ELb1ELb0ELb1EEEEEEEEEvNT_6ParamsE:
[----:B------:R-:W-:Y:S01]  /*0000*/  LDC R1, c[0x0][0x28] ;  /* 0x00000a00ff017b82 */ /* 0x000fe20000000800 */
[----:B------:R-:W-:Y:S05]  /*0010*/  EXIT ;  /* 0x000000000000794d */ /* 0x000fea0003800000 */
.L_x_8:
        /* <DEDUP_REMOVED lines=14> */
.L_x_20:


//--------------------- .text._ZN7cutlass13device_kernelIN5flash19enable_sm80_to_sm89INS1_16FlashAttnFwdSm80INS1_25CollectiveMainloopFwdSm80ILi4ELi1ELb0EN4cute5tupleIJNS5_1CILi128EEENS7_ILi64EEES8_EEELi128ENS_6half_tEfNS_4arch4Sm80ELb1ELb0ELb0ELb0ELb0ELb0ELb1ELb1EEENS1_21CollectiveEpilogueFwdINS6_IJS8_S8_S9_EEENS6_IJNS7_ILi1EEESH_SH_EEESB_SD_Li128ELb0ELb1ELb1ELb0EEENS1_30DynamicPersistentTileSchedulerILi128ELi128ELb1ELb1ELb0EEEEEEEEEvNT_6ParamsE --------------------------
	.section	.text._ZN7cutlass13device_kernelIN5flash19enable_sm80_to_sm89INS1_16FlashAttnFwdSm80INS1_25CollectiveMainloopFwdSm80ILi4ELi1ELb0EN4cute5tupleIJNS5_1CILi128EEENS7_ILi64EEES8_EEELi128ENS_6half_tEfNS_4arch4Sm80ELb1ELb0ELb0ELb0ELb0ELb0ELb1ELb1EEENS1_21CollectiveEpilogueFwdINS6_IJS8_S8_S9_EEENS6_IJNS7_ILi1EEESH_SH_EEESB_SD_Li128ELb0ELb1ELb1ELb0EEENS1_30DynamicPersistentTileSchedulerILi128ELi128ELb1ELb1ELb0EEEEEEEEEvNT_6ParamsE,"ax",@progbits
	.align	128
.text._ZN7cutlass13device_kernelIN5flash19enable_sm80_to_sm89INS1_16FlashAttnFwdSm80INS1_25CollectiveMainloopFwdSm80ILi4ELi1ELb0EN4cute5tupleIJNS5_1CILi128EEENS7_ILi64EEES8_EEELi128ENS_6half_tEfNS_4arch4Sm80ELb1ELb0ELb0ELb0ELb0ELb0ELb1ELb1EEENS1_21CollectiveEpilogueFwdINS6_IJS8_S8_S9_EEENS6_IJNS7_ILi1EEESH_SH_EEESB_SD_Li128ELb0ELb1ELb1ELb0EEENS1_30DynamicPersistentTileSchedulerILi128ELi128ELb1ELb1ELb0EEEEEEEEEvNT_6ParamsE:
        .type           _ZN7cutlass13device_kernelIN5flash19enable_sm80_to_sm89INS1_16FlashAttnFwdSm80INS1_25CollectiveMainloopFwdSm80ILi4ELi1ELb0EN4cute5tupleIJNS5_1CILi128EEENS7_ILi64EEES8_EEELi128ENS_6half_tEfNS_4arch4Sm80ELb1ELb0ELb0ELb0ELb0ELb0ELb1ELb1EEENS1_21CollectiveEpilogueFwdINS6_IJS8_S8_S9_EEENS6_IJNS7_ILi1EEESH_SH_EEESB_SD_Li128ELb0ELb1ELb1ELb0EEENS1_30DynamicPersistentTileSchedulerILi128ELi128ELb1ELb1ELb0EEEEEEEEEvNT_6ParamsE,@function
        .size           _ZN7cutlass13device_kernelIN5flash19enable_sm80_to_sm89INS1_16FlashAttnFwdSm80INS1_25CollectiveMainloopFwdSm80ILi4ELi1ELb0EN4cute5tupleIJNS5_1CILi128EEENS7_ILi64EEES8_EEELi128ENS_6half_tEfNS_4arch4Sm80ELb1ELb0ELb0ELb0ELb0ELb0ELb1ELb1EEENS1_21CollectiveEpilogueFwdINS6_IJS8_S8_S9_EEENS6_IJNS7_ILi1EEESH_SH_EEESB_SD_Li128ELb0ELb1ELb1ELb0EEENS1_30DynamicPersistentTileSchedulerILi128ELi128ELb1ELb1ELb0EEEEEEEEEvNT_6ParamsE,(.L_x_21 - _ZN7cutlass13device_kernelIN5flash19enable_sm80_to_sm89INS1_16FlashAttnFwdSm80INS1_25CollectiveMainloopFwdSm80ILi4ELi1ELb0EN4cute5tupleIJNS5_1CILi128EEENS7_ILi64EEES8_EEELi128ENS_6half_tEfNS_4arch4Sm80ELb1ELb0ELb0ELb0ELb0ELb0ELb1ELb1EEENS1_21CollectiveEpilogueFwdINS6_IJS8_S8_S9_EEENS6_IJNS7_ILi1EEESH_SH_EEESB_SD_Li128ELb0ELb1ELb1ELb0EEENS1_30DynamicPersistentTileSchedulerILi128ELi128ELb1ELb1ELb0EEEEEEEEEvNT_6ParamsE)
        .other          _ZN7cutlass13device_kernelIN5flash19enable_sm80_to_sm89INS1_16FlashAttnFwdSm80INS1_25CollectiveMainloopFwdSm80ILi4ELi1ELb0EN4cute5tupleIJNS5_1CILi128EEENS7_ILi64EEES8_EEELi128ENS_6half_tEfNS_4arch4Sm80ELb1ELb0ELb0ELb0ELb0ELb0ELb1ELb1EEENS1_21CollectiveEpilogueFwdINS6_IJS8_S8_S9_EEENS6_IJNS7_ILi1EEESH_SH_EEESB_SD_Li128ELb0ELb1ELb1ELb0EEENS1_30DynamicPersistentTileSchedulerILi128ELi128ELb1ELb1ELb0EEEEEEEEEvNT_6ParamsE,@"STO_CUDA_ENTRY STV_DEFAULT"
_ZN7cutlass13device_kernelIN5flash19enable_sm80_to_sm89INS1_16FlashAttnFwdSm80INS1_25CollectiveMainloopFwdSm80ILi4ELi1ELb0EN4cute5tupleIJNS5_1CILi128EEENS7_ILi64EEES8_EEELi128ENS_6half_tEfNS_4arch4Sm80ELb1ELb0ELb0ELb0ELb0ELb0ELb1ELb1EEENS1_21CollectiveEpilogueFwdINS6_IJS8_S8_S9_EEENS6_IJNS7_ILi1EEESH_SH_EEESB_SD_Li128ELb0ELb1ELb1ELb0EEENS1_30DynamicPersistentTileSchedulerILi128ELi128ELb1ELb1ELb0EEEEEEEEEvNT_6ParamsE:
[----:B------:R-:W-:Y:S01]  /*0000*/  LDC R1, c[0x0][0x28] ;  /* 0x00000a00ff017b82 */ /* 0x000fe20000000800 */
[----:B------:R-:W-:Y:S05]  /*0010*/  EXIT ;  /* 0x000000000000794d */ /* 0x000fea0003800000 */
.L_x_9:
        /* <DEDUP_REMOVED lines=14> */
.L_x_21:


//--------------------- .text._ZN7cutlass13device_kernelIN5flash19enable_sm80_to_sm89INS1_16FlashAttnFwdSm80INS1_25CollectiveMainloopFwdSm80ILi8ELi1ELb1EN4cute5tupleIJNS5_1CILi128EEENS7_ILi112EEES8_EEELi128ENS_6half_tEfNS_4arch4Sm80ELb1ELb0ELb0ELb1ELb0ELb0ELb1ELb1EEENS1_21CollectiveEpilogueFwdINS6_IJS8_S8_S9_EEENS6_IJNS7_ILi1EEESH_SH_EEESB_SD_Li256ELb1ELb1ELb1ELb0EEENS1_36VarlenDynamicPersistentTileSchedulerILi128ELi112ELi256ELi256ELb1ELb1ELb0ELb1ELb1ELb1EEEEEEEEEvNT_6ParamsE --------------------------
	.section	.text._ZN7cutlass13device_kernelIN5flash19enable_sm80_to_sm89INS1_16FlashAttnFwdSm80INS1_25CollectiveMainloopFwdSm80ILi8ELi1ELb1EN4cute5tupleIJNS5_1CILi128EEENS7_ILi112EEES8_EEELi128ENS_6half_tEfNS_4arch4Sm80ELb1ELb0ELb0ELb1ELb0ELb0ELb1ELb1EEENS1_21CollectiveEpilogueFwdINS6_IJS8_S8_S9_EEENS6_IJNS7_ILi1EEESH_SH_EEESB_SD_Li256ELb1ELb1ELb1ELb0EEENS1_36VarlenDynamicPersistentTileSchedulerILi128ELi112ELi256ELi256ELb1ELb1ELb0ELb1ELb1ELb1EEEEEEEEEvNT_6ParamsE,"ax",@progbits
	.align	128
.text._ZN7cutlass13device_kernelIN5flash19enable_sm80_to_sm89INS1_16FlashAttnFwdSm80INS1_25CollectiveMainloopFwdSm80ILi8ELi1ELb1EN4cute5tupleIJNS5_1CILi128EEENS7_ILi112EEES8_EEELi128ENS_6half_tEfNS_4arch4Sm80ELb1ELb0ELb0ELb1ELb0ELb0ELb1ELb1EEENS1_21CollectiveEpilogueFwdINS6_IJS8_S8_S9_EEENS6_IJNS7_ILi1EEESH_SH_EEESB_SD_Li256ELb1ELb1ELb1ELb0EEENS1_36VarlenDynamicPersistentTileSchedulerILi128ELi112ELi256ELi256ELb1ELb1ELb0ELb1ELb1ELb1EEEEEEEEEvNT_6ParamsE:
        .type           _ZN7cutlass13device_kernelIN5flash19enable_sm80_to_sm89INS1_16FlashAttnFwdSm80INS1_25CollectiveMainloopFwdSm80ILi8ELi1ELb1EN4cute5tupleIJNS5_1CILi128EEENS7_ILi112EEES8_EEELi128ENS_6half_tEfNS_4arch4Sm80ELb1ELb0ELb0ELb1ELb0ELb0ELb1ELb1EEENS1_21CollectiveEpilogueFwdINS6_IJS8_S8_S9_EEENS6_IJNS7_ILi1EEESH_SH_EEESB_SD_Li256ELb1ELb1ELb1ELb0EEENS1_36VarlenDynamicPersistentTileSchedulerILi128ELi112ELi256ELi256ELb1ELb1ELb0ELb1ELb1ELb1EEEEEEEEEvNT_6ParamsE,@function
        .size           _ZN7cutlass13device_kernelIN5flash19enable_sm80_to_sm89INS1_16FlashAttnFwdSm80INS1_25CollectiveMainloopFwdSm80ILi8ELi1ELb1EN4cute5tupleIJNS5_1CILi128EEENS7_ILi112EEES8_EEELi128ENS_6half_tEfNS_4arch4Sm80ELb1ELb0ELb0ELb1ELb0ELb0ELb1ELb1EEENS1_21CollectiveEpilogueFwdINS6_IJS8_S8_S9_EEENS6_IJNS7_ILi1EEESH_SH_EEESB_SD_Li256ELb1ELb1ELb1ELb0EEENS1_36VarlenDynamicPersistentTileSchedulerILi128ELi112ELi256ELi256ELb1ELb1ELb0ELb1ELb1ELb1EEEEEEEEEvNT_6ParamsE,(.L_x_22 - _ZN7cutlass13device_kernelIN5flash19enable_sm80_to_sm89INS1_16FlashAttnFwdSm80INS1_25CollectiveMainloopFwdSm80ILi8ELi1ELb1EN4cute5tupleIJNS5_1CILi128EEENS7_ILi112EEES8_EEELi128ENS_6half_tEfNS_4arch4Sm80ELb1ELb0ELb0ELb1ELb0ELb0ELb1ELb1EEENS1_21CollectiveEpilogueFwdINS6_IJS8_S8_S9_EEENS6_IJNS7_ILi1EEESH_SH_EEESB_SD_Li256ELb1ELb1ELb1ELb0EEENS1_36VarlenDynamicPersistentTileSchedulerILi128ELi112ELi256ELi256ELb1ELb1ELb0ELb1ELb1ELb1EEEEEEEEEvNT_6ParamsE)
        .other          _ZN7cutlass13device_kernelIN5flash19enable_sm80_to_sm89INS1_16FlashAttnFwdSm80INS1_25CollectiveMainloopFwdSm80ILi8ELi1ELb1EN4cute5tupleIJNS5_1CILi128EEENS7_ILi112EEES8_EEELi128ENS_6half_tEfNS_4arch4Sm80ELb1ELb0ELb0ELb1ELb0ELb0ELb1ELb1EEENS1_21CollectiveEpilogueFwdINS6_IJS8_S8_S9_EEENS6_IJNS7_ILi1EEESH_SH_EEESB_SD_Li256ELb1ELb1ELb1ELb0EEENS1_36VarlenDynamicPersistentTileSchedulerILi128ELi112ELi256ELi256ELb1ELb1ELb0ELb1ELb1ELb1EEEEEEEEEvNT_6ParamsE,@"STO_CUDA_ENTRY STV_DEFAULT"
_ZN7cutlass13device_kernelIN5flash19enable_sm80_to_sm89INS1_16FlashAttnFwdSm80INS1_25CollectiveMainloopFwdSm80ILi8ELi1ELb1EN4cute5tupleIJNS5_1CILi128EEENS7_ILi112EEES8_EEELi128ENS_6half_tEfNS_4arch4Sm80ELb1ELb0ELb0ELb1ELb0ELb0ELb1ELb1EEENS1_21CollectiveEpilogueFwdINS6_IJS8_S8_S9_EEENS6_IJNS7_ILi1EEESH_SH_EEESB_SD_Li256ELb1ELb1ELb1ELb0EEENS1_36VarlenDynamicPersistentTileSchedulerILi128ELi112ELi256ELi256ELb1ELb1ELb0ELb1ELb1ELb1EEEEEEEEEvNT_6ParamsE:
[----:B------:R-:W-:Y:S01]  /*0000*/  LDC R1, c[0x0][0x28] ;  /* 0x00000a00ff017b82 */ /* 0x000fe20000000800 */
[----:B------:R-:W-:Y:S05]  /*0010*/  EXIT ;  /* 0x000000000000794d */ /* 0x000fea0003800000 */
.L_x_10:
        /* <DEDUP_REMOVED lines=14> */
.L_x_22:


//--------------------- .text._ZN7cutlass13device_kernelIN5flash19enable_sm80_to_sm89INS1_16FlashAttnFwdSm80INS1_25CollectiveMainloopFwdSm80ILi8ELi1ELb1EN4cute5tupleIJNS5_1CILi128EEENS7_ILi112EEES8_EEELi128ENS_6half_tEfNS_4arch4Sm80ELb1ELb0ELb0ELb1ELb0ELb1ELb1ELb1EEENS1_21CollectiveEpilogueFwdINS6_IJS8_S8_S9_EEENS6_IJNS7_ILi1EEESH_SH_EEESB_SD_Li256ELb1ELb1ELb1ELb0EEENS1_36VarlenDynamicPersistentTileSchedulerILi128ELi112ELi256ELi256ELb1ELb1ELb0ELb1ELb1ELb1EEEEEEEEEvNT_6ParamsE --------------------------
	.section	.text._ZN7cutlass13device_kernelIN5flash19enable_sm80_to_sm89INS1_16FlashAttnFwdSm80INS1_25CollectiveMainloopFwdSm80ILi8ELi1ELb1EN4cute5tupleIJNS5_1CILi128EEENS7_ILi112EEES8_EEELi128ENS_6half_tEfNS_4arch4Sm80ELb1ELb0ELb0ELb1ELb0ELb1ELb1ELb1EEENS1_21CollectiveEpilogueFwdINS6_IJS8_S8_S9_EEENS6_IJNS7_ILi1EEESH_SH_EEESB_SD_Li256ELb1ELb1ELb1ELb0EEENS1_36VarlenDynamicPersistentTileSchedulerILi128ELi112ELi256ELi256ELb1ELb1ELb0ELb1ELb1ELb1EEEEEEEEEvNT_6ParamsE,"ax",@progbits
	.align	128
.text._ZN7cutlass13device_kernelIN5flash19enable_sm80_to_sm89INS1_16FlashAttnFwdSm80INS1_25CollectiveMainloopFwdSm80ILi8ELi1ELb1EN4cute5tupleIJNS5_1CILi128EEENS7_ILi112EEES8_EEELi128ENS_6half_tEfNS_4arch4Sm80ELb1ELb0ELb0ELb1ELb0ELb1ELb1ELb1EEENS1_21CollectiveEpilogueFwdINS6_IJS8_S8_S9_EEENS6_IJNS7_ILi1EEESH_SH_EEESB_SD_Li256ELb1ELb1ELb1ELb0EEENS1_36VarlenDynamicPersistentTileSchedulerILi128ELi112ELi256ELi256ELb1ELb1ELb0ELb1ELb1ELb1EEEEEEEEEvNT_6ParamsE:
        .type           _ZN7cutlass13device_kernelIN5flash19enable_sm80_to_sm89INS1_16FlashAttnFwdSm80INS1_25CollectiveMainloopFwdSm80ILi8ELi1ELb1EN4cute5tupleIJNS5_1CILi128EEENS7_ILi112EEES8_EEELi128ENS_6half_tEfNS_4arch4Sm80ELb1ELb0ELb0ELb1ELb0ELb1ELb1ELb1EEENS1_21CollectiveEpilogueFwdINS6_IJS8_S8_S9_EEENS6_IJNS7_ILi1EEESH_SH_EEESB_SD_Li256ELb1ELb1ELb1ELb0EEENS1_36VarlenDynamicPersistentTileSchedulerILi128ELi112ELi256ELi256ELb1ELb1ELb0ELb1ELb1ELb1EEEEEEEEEvNT_6ParamsE,@function
        .size           _ZN7cutlass13device_kernelIN5flash19enable_sm80_to_sm89INS1_16FlashAttnFwdSm80INS1_25CollectiveMainloopFwdSm80ILi8ELi1ELb1EN4cute5tupleIJNS5_1CILi128EEENS7_ILi112EEES8_EEELi128ENS_6half_tEfNS_4arch4Sm80ELb1ELb0ELb0ELb1ELb0ELb1ELb1ELb1EEENS1_21CollectiveEpilogueFwdINS6_IJS8_S8_S9_EEENS6_IJNS7_ILi1EEESH_SH_EEESB_SD_Li256ELb1ELb1ELb1ELb0EEENS1_36VarlenDynamicPersistentTileSchedulerILi128ELi112ELi256ELi256ELb1ELb1ELb0ELb1ELb1ELb1EEEEEEEEEvNT_6ParamsE,(.L_x_23 - _ZN7cutlass13device_kernelIN5flash19enable_sm80_to_sm89INS1_16FlashAttnFwdSm80INS1_25CollectiveMainloopFwdSm80ILi8ELi1ELb1EN4cute5tupleIJNS5_1CILi128EEENS7_ILi112EEES8_EEELi128ENS_6half_tEfNS_4arch4Sm80ELb1ELb0ELb0ELb1ELb0ELb1ELb1ELb1EEENS1_21CollectiveEpilogueFwdINS6_IJS8_S8_S9_EEENS6_IJNS7_ILi1EEESH_SH_EEESB_SD_Li256ELb1ELb1ELb1ELb0EEENS1_36VarlenDynamicPersistentTileSchedulerILi128ELi112ELi256ELi256ELb1ELb1ELb0ELb1ELb1ELb1EEEEEEEEEvNT_6ParamsE)
        .other          _ZN7cutlass13device_kernelIN5flash19enable_sm80_to_sm89INS1_16FlashAttnFwdSm80INS1_25CollectiveMainloopFwdSm80ILi8ELi1ELb1EN4cute5tupleIJNS5_1CILi128EEENS7_ILi112EEES8_EEELi128ENS_6half_tEfNS_4arch4Sm80ELb1ELb0ELb0ELb1ELb0ELb1ELb1ELb1EEENS1_21CollectiveEpilogueFwdINS6_IJS8_S8_S9_EEENS6_IJNS7_ILi1EEESH_SH_EEESB_SD_Li256ELb1ELb1ELb1ELb0EEENS1_36VarlenDynamicPersistentTileSchedulerILi128ELi112ELi256ELi256ELb1ELb1ELb0ELb1ELb1ELb1EEEEEEEEEvNT_6ParamsE,@"STO_CUDA_ENTRY STV_DEFAULT"
_ZN7cutlass13device_kernelIN5flash19enable_sm80_to_sm89INS1_16FlashAttnFwdSm80INS1_25CollectiveMainloopFwdSm80ILi8ELi1ELb1EN4cute5tupleIJNS5_1CILi128EEENS7_ILi112EEES8_EEELi128ENS_6half_tEfNS_4arch4Sm80ELb1ELb0ELb0ELb1ELb0ELb1ELb1ELb1EEENS1_21CollectiveEpilogueFwdINS6_IJS8_S8_S9_EEENS6_IJNS7_ILi1EEESH_SH_EEESB_SD_Li256ELb1ELb1ELb1ELb0EEENS1_36VarlenDynamicPersistentTileSchedulerILi128ELi112ELi256ELi256ELb1ELb1ELb0ELb1ELb1ELb1EEEEEEEEEvNT_6ParamsE:
[----:B------:R-:W-:Y:S01]  /*0000*/  LDC R1, c[0x0][0x28] ;  /* 0x00000a00ff017b82 */ /* 0x000fe20000000800 */
[----:B------:R-:W-:Y:S05]  /*0010*/  EXIT ;  /* 0x000000000000794d */ /* 0x000fea0003800000 */
.L_x_11:
        /* <DEDUP_REMOVED lines=14> */
.L_x_23:


//--------------------- .nv.shared.reserved.0     --------------------------
	.section	.nv.shared.reserved.0,"aw",@nobits
	.weak		__nv_reservedSMEM_offset_0_alias
	.size		__nv_reservedSMEM_offset_0_alias, 0, 0
	.other		__nv_reservedSMEM_offset_0_alias,@"STO_CUDA_RESERVED_SHARED STV_DEFAULT"
__nv_reservedSMEM_offset_0_alias:
	.zero		0


//--------------------- .nv.global                --------------------------
	.section	.nv.global,"aw",@nobits
.nv.global:
	.type		_ZN72_INTERNAL_b7e0c698_36_flash_fwd_hdim128_fp16_split_sm80_cu_f3e6f9ee_29454cute1_E,@object
	.size		_ZN72_INTERNAL_b7e0c698_36_flash_fwd_hdim128_fp16_split_sm80_cu_f3e6f9ee_29454cute1_E,(_ZN72_INTERNAL_b7e0c698_36_flash_fwd_hdim128_fp16_split_sm80_cu_f3e6f9ee_29454cuda3std3__45__cpo6cbeginE - _ZN72_INTERNAL_b7e0c698_36_flash_fwd_hdim128_fp16_split_sm80_cu_f3e6f9ee_29454cute1_E)
_ZN72_INTERNAL_b7e0c698_36_flash_fwd_hdim128_fp16_split_sm80_cu_f3e6f9ee_29454cute1_E:
	.zero		1
	.type		_ZN72_INTERNAL_b7e0c698_36_flash_fwd_hdim128_fp16_split_sm80_cu_f3e6f9ee_29454cuda3std3__45__cpo6cbeginE,@object
	.size		_ZN72_INTERNAL_b7e0c698_36_flash_fwd_hdim128_fp16_split_sm80_cu_f3e6f9ee_29454cuda3std3__45__cpo6cbeginE,(_ZN72_INTERNAL_b7e0c698_36_flash_fwd_hdim128_fp16_split_sm80_cu_f3e6f9ee_29454cuda3std3__48in_placeE - _ZN72_INTERNAL_b7e0c698_36_flash_fwd_hdim128_fp16_split_sm80_cu_f3e6f9ee_29454cuda3std3__45__cpo6cbeginE)
_ZN72_INTERNAL_b7e0c698_36_flash_fwd_hdim128_fp16_split_sm80_cu_f3e6f9ee_29454cuda3std3__45__cpo6cbeginE:
	.zero		1
	.type		_ZN72_INTERNAL_b7e0c698_36_flash_fwd_hdim128_fp16_split_sm80_cu_f3e6f9ee_29454cuda3std3__48in_placeE,@object
	.size		_ZN72_INTERNAL_b7e0c698_36_flash_fwd_hdim128_fp16_split_sm80_cu_f3e6f9ee_29454cuda3std3__48in_placeE,(_ZN72_INTERNAL_b7e0c698_36_flash_fwd_hdim128_fp16_split_sm80_cu_f3e6f9ee_29454cuda3std6ranges3__45__cpo9iter_moveE - _ZN72_INTERNAL_b7e0c698_36_flash_fwd_hdim128_fp16_split_sm80_cu_f3e6f9ee_29454cuda3std3__48in_placeE)
_ZN72_INTERNAL_b7e0c698_36_flash_fwd_hdim128_fp16_split_sm80_cu_f3e6f9ee_29454cuda3std3__48in_placeE:
	.zero		1
	.type		_ZN72_INTERNAL_b7e0c698_36_flash_fwd_hdim128_fp16_split_sm80_cu_f3e6f9ee_29454cuda3std6ranges3__45__cpo9iter_moveE,@object
	.size		_ZN72_INTERNAL_b7e0c698_36_flash_fwd_hdim128_fp16_split_sm80_cu_f3e6f9ee_29454cuda3std6ranges3__45__cpo9iter_moveE,(_ZN72_INTERNAL_b7e0c698_36_flash_fwd_hdim128_fp16_split_sm80_cu_f3e6f9ee_29454cuda3std3__45__cpo5beginE - _ZN72_INTERNAL_b7e0c698_36_flash_fwd_hdim128_fp16_split_sm80_cu_f3e6f9ee_29454cuda3std6ranges3__45__cpo9iter_moveE)
_ZN72_INTERNAL_b7e0c698_36_flash_fwd_hdim128_fp16_split_sm80_cu_f3e6f9ee_29454cuda3std6ranges3__45__cpo9iter_moveE:
	.zero		1
	.type		_ZN72_INTERNAL_b7e0c698_36_flash_fwd_hdim128_fp16_split_sm80_cu_f3e6f9ee_29454cuda3std3__45__cpo5beginE,@object
	.size		_ZN72_INTERNAL_b7e0c698_36_flash_fwd_hdim128_fp16_split_sm80_cu_f3e6f9ee_29454cuda3std3__45__cpo5beginE,(_ZN72_INTERNAL_b7e0c698_36_flash_fwd_hdim128_fp16_split_sm80_cu_f3e6f9ee_29454cuda3std3__474_GLOBAL__N__b7e0c698_36_flash_fwd_hdim128_fp16_split_sm80_cu_f3e6f9ee_29456ignoreE - _ZN72_INTERNAL_b7e0c698_36_flash_fwd_hdim128_fp16_split_sm80_cu_f3e6f9ee_29454cuda3std3__45__cpo5beginE)
_ZN72_INTERNAL_b7e0c698_36_flash_fwd_hdim128_fp16_split_sm80_cu_f3e6f9ee_29454cuda3std3__45__cpo5beginE:
	.zero		1
	.type		_ZN72_INTERNAL_b7e0c698_36_flash_fwd_hdim128_fp16_split_sm80_cu_f3e6f9ee_29454cuda3std3__474_GLOBAL__N__b7e0c698_36_flash_fwd_hdim128_fp16_split_sm80_cu_f3e6f9ee_29456ignoreE,@object
	.size		_ZN72_INTERNAL_b7e0c698_36_flash_fwd_hdim128_fp16_split_sm80_cu_f3e6f9ee_29454cuda3std3__474_GLOBAL__N__b7e0c698_36_flash_fwd_hdim128_fp16_split_sm80_cu_f3e6f9ee_29456ignoreE,(_ZN72_INTERNAL_b7e0c698_36_flash_fwd_hdim128_fp16_split_sm80_cu_f3e6f9ee_29454cute7productE - _ZN72_INTERNAL_b7e0c698_36_flash_fwd_hdim128_fp16_split_sm80_cu_f3e6f9ee_29454cuda3std3__474_GLOBAL__N__b7e0c698_36_flash_fwd_hdim128_fp16_split_sm80_cu_f3e6f9ee_29456ignoreE)
_ZN72_INTERNAL_b7e0c698_36_flash_fwd_hdim128_fp16_split_sm80_cu_f3e6f9ee_29454cuda3std3__474_GLOBAL__N__b7e0c698_36_flash_fwd_hdim128_fp16_split_sm80_cu_f3e6f9ee_29456ignoreE:
	.zero		1
	.type		_ZN72_INTERNAL_b7e0c698_36_flash_fwd_hdim128_fp16_split_sm80_cu_f3e6f9ee_29454cute7productE,@object
	.size		_ZN72_INTERNAL_b7e0c698_36_flash_fwd_hdim128_fp16_split_sm80_cu_f3e6f9ee_29454cute7productE,(_ZN72_INTERNAL_b7e0c698_36_flash_fwd_hdim128_fp16_split_sm80_cu_f3e6f9ee_29454cuda3std3__45__cpo3endE - _ZN72_INTERNAL_b7e0c698_36_flash_fwd_hdim128_fp16_split_sm80_cu_f3e6f9ee_29454cute7productE)
_ZN72_INTERNAL_b7e0c698_36_flash_fwd_hdim128_fp16_split_sm80_cu_f3e6f9ee_29454cute7productE:
	.zero		1
	.type		_ZN72_INTERNAL_b7e0c698_36_flash_fwd_hdim128_fp16_split_sm80_cu_f3e6f9ee_29454cuda3std3__45__cpo3endE,@object
	.size		_ZN72_INTERNAL_b7e0c698_36_flash_fwd_hdim128_fp16_split_sm80_cu_f3e6f9ee_29454cuda3std3__45__cpo3endE,(_ZN72_INTERNAL_b7e0c698_36_flash_fwd_hdim128_fp16_split_sm80_cu_f3e6f9ee_29454cuda3std3__419piecewise_constructE - _ZN72_INTERNAL_b7e0c698_36_flash_fwd_hdim128_fp16_split_sm80_cu_f3e6f9ee_29454cuda3std3__45__cpo3endE)
_ZN72_INTERNAL_b7e0c698_36_flash_fwd_hdim128_fp16_split_sm80_cu_f3e6f9ee_29454cuda3std3__45__cpo3endE:
	.zero		1
	.type		_ZN72_INTERNAL_b7e0c698_36_flash_fwd_hdim128_fp16_split_sm80_cu_f3e6f9ee_29454cuda3std3__419piecewise_constructE,@object
	.size		_ZN72_INTERNAL_b7e0c698_36_flash_fwd_hdim128_fp16_split_sm80_cu_f3e6f9ee_29454cuda3std3__419piecewise_constructE,(_ZN72_INTERNAL_b7e0c698_36_flash_fwd_hdim128_fp16_split_sm80_cu_f3e6f9ee_29454cuda3std3__45__cpo4cendE - _ZN72_INTERNAL_b7e0c698_36_flash_fwd_hdim128_fp16_split_sm80_cu_f3e6f9ee_29454cuda3std3__419piecewise_constructE)
_ZN72_INTERNAL_b7e0c698_36_flash_fwd_hdim128_fp16_split_sm80_cu_f3e6f9ee_29454cuda3std3__419piecewise_constructE:
	.zero		1
	.type		_ZN72_INTERNAL_b7e0c698_36_flash_fwd_hdim128_fp16_split_sm80_cu_f3e6f9ee_29454cuda3std3__45__cpo4cendE,@object
	.size		_ZN72_INTERNAL_b7e0c698_36_flash_fwd_hdim128_fp16_split_sm80_cu_f3e6f9ee_29454cuda3std3__45__cpo4cendE,(_ZN72_INTERNAL_b7e0c698_36_flash_fwd_hdim128_fp16_split_sm80_cu_f3e6f9ee_29454cuda3std6ranges3__45__cpo4swapE - _ZN72_INTERNAL_b7e0c698_36_flash_fwd_hdim128_fp16_split_sm80_cu_f3e6f9ee_29454cuda3std3__45__cpo4cendE)
_ZN72_INTERNAL_b7e0c698_36_flash_fwd_hdim128_fp16_split_sm80_cu_f3e6f9ee_29454cuda3std3__45__cpo4cendE:
	.zero		1
	.type		_ZN72_INTERNAL_b7e0c698_36_flash_fwd_hdim128_fp16_split_sm80_cu_f3e6f9ee_29454cuda3std6ranges3__45__cpo4swapE,@object
	.size		_ZN72_INTERNAL_b7e0c698_36_flash_fwd_hdim128_fp16_split_sm80_cu_f3e6f9ee_29454cuda3std6ranges3__45__cpo4swapE,(.L_7 - _ZN72_INTERNAL_b7e0c698_36_flash_fwd_hdim128_fp16_split_sm80_cu_f3e6f9ee_29454cuda3std6ranges3__45__cpo4swapE)
_ZN72_INTERNAL_b7e0c698_36_flash_fwd_hdim128_fp16_split_sm80_cu_f3e6f9ee_29454cuda3std6ranges3__45__cpo4swapE:
	.zero		1
.L_7:


//--------------------- .nv.constant0._ZN7cutlass13device_kernelIN5flash19enable_sm80_to_sm89INS1_16FlashAttnFwdSm80INS1_25CollectiveMainloopFwdSm80ILi8ELi1ELb1EN4cute5tupleIJNS5_1CILi128EEES8_S8_EEELi128ENS_6half_tEfNS_4arch4Sm80ELb0ELb0ELb0ELb0ELb0ELb0ELb1ELb1EEENS1_21CollectiveEpilogueFwdIS9_NS6_IJNS7_ILi1EEESF_SF_EEESA_SC_Li256ELb0ELb1ELb1ELb0EEENS1_19SingleTileSchedulerILb0ELb1ELb1ELi128EEEEEEEEEvNT_6ParamsE --------------------------
	.section	.nv.constant0._ZN7cutlass13device_kernelIN5flash19enable_sm80_to_sm89INS1_16FlashAttnFwdSm80INS1_25CollectiveMainloopFwdSm80ILi8ELi1ELb1EN4cute5tupleIJNS5_1CILi128EEES8_S8_EEELi128ENS_6half_tEfNS_4arch4Sm80ELb0ELb0ELb0ELb0ELb0ELb0ELb1ELb1EEENS1_21CollectiveEpilogueFwdIS9_NS6_IJNS7_ILi1EEESF_SF_EEESA_SC_Li256ELb0ELb1ELb1ELb0EEENS1_19SingleTileSchedulerILb0ELb1ELb1ELi128EEEEEEEEEvNT_6ParamsE,"a",@progbits
	.sectionflags	@""
	.align	4
.nv.constant0._ZN7cutlass13device_kernelIN5flash19enable_sm80_to_sm89INS1_16FlashAttnFwdSm80INS1_25CollectiveMainloopFwdSm80ILi8ELi1ELb1EN4cute5tupleIJNS5_1CILi128EEES8_S8_EEELi128ENS_6half_tEfNS_4arch4Sm80ELb0ELb0ELb0ELb0ELb0ELb0ELb1ELb1EEENS1_21CollectiveEpilogueFwdIS9_NS6_IJNS7_ILi1EEESF_SF_EEESA_SC_Li256ELb0ELb1ELb1ELb0EEENS1_19SingleTileSchedulerILb0ELb1ELb1ELi128EEEEEEEEEvNT_6ParamsE:
	.zero		1576


//--------------------- .nv.constant0._ZN7cutlass13device_kernelIN5flash19enable_sm80_to_sm89INS1_16FlashAttnFwdSm80INS1_25CollectiveMainloopFwdSm80ILi8ELi1ELb1EN4cute5tupleIJNS5_1CILi128EEENS7_ILi96EEES8_EEELi128ENS_6half_tEfNS_4arch4Sm80ELb0ELb1ELb0ELb0ELb0ELb0ELb1ELb1EEENS1_21CollectiveEpilogueFwdINS6_IJS8_S8_S9_EEENS6_IJNS7_ILi1EEESH_SH_EEESB_SD_Li256ELb0ELb1ELb1ELb0EEENS1_19SingleTileSchedulerILb0ELb1ELb1ELi128EEEEEEEEEvNT_6ParamsE --------------------------
	.section	.nv.constant0._ZN7cutlass13device_kernelIN5flash19enable_sm80_to_sm89INS1_16FlashAttnFwdSm80INS1_25CollectiveMainloopFwdSm80ILi8ELi1ELb1EN4cute5tupleIJNS5_1CILi128EEENS7_ILi96EEES8_EEELi128ENS_6half_tEfNS_4arch4Sm80ELb0ELb1ELb0ELb0ELb0ELb0ELb1ELb1EEENS1_21CollectiveEpilogueFwdINS6_IJS8_S8_S9_EEENS6_IJNS7_ILi1EEESH_SH_EEESB_SD_Li256ELb0ELb1ELb1ELb0EEENS1_19SingleTileSchedulerILb0ELb1ELb1ELi128EEEEEEEEEvNT_6ParamsE,"a",@progbits
	.sectionflags	@""
	.align	4
.nv.constant0._ZN7cutlass13device_kernelIN5flash19enable_sm80_to_sm89INS1_16FlashAttnFwdSm80INS1_25CollectiveMainloopFwdSm80ILi8ELi1ELb1EN4cute5tupleIJNS5_1CILi128EEENS7_ILi96EEES8_EEELi128ENS_6half_tEfNS_4arch4Sm80ELb0ELb1ELb0ELb0ELb0ELb0ELb1ELb1EEENS1_21CollectiveEpilogueFwdINS6_IJS8_S8_S9_EEENS6_IJNS7_ILi1EEESH_SH_EEESB_SD_Li256ELb0ELb1ELb1ELb0EEENS1_19SingleTileSchedulerILb0ELb1ELb1ELi128EEEEEEEEEvNT_6ParamsE:
	.zero		1576


//--------------------- .nv.constant0._ZN7cutlass13device_kernelIN5flash19enable_sm80_to_sm89INS1_16FlashAttnFwdSm80INS1_25CollectiveMainloopFwdSm80ILi8ELi1ELb1EN4cute5tupleIJNS5_1CILi128EEES8_S8_EEELi128ENS_6half_tEfNS_4arch4Sm80ELb1ELb0ELb0ELb0ELb0ELb0ELb1ELb1EEENS1_21CollectiveEpilogueFwdIS9_NS6_IJNS7_ILi1EEESF_SF_EEESA_SC_Li256ELb0ELb1ELb1ELb0EEENS1_30DynamicPersistentTileSchedulerILi256ELi256ELb1ELb1ELb0EEEEEEEEEvNT_6ParamsE --------------------------
	.section	.nv.constant0._ZN7cutlass13device_kernelIN5flash19enable_sm80_to_sm89INS1_16FlashAttnFwdSm80INS1_25CollectiveMainloopFwdSm80ILi8ELi1ELb1EN4cute5tupleIJNS5_1CILi128EEES8_S8_EEELi128ENS_6half_tEfNS_4arch4Sm80ELb1ELb0ELb0ELb0ELb0ELb0ELb1ELb1EEENS1_21CollectiveEpilogueFwdIS9_NS6_IJNS7_ILi1EEESF_SF_EEESA_SC_Li256ELb0ELb1ELb1ELb0EEENS1_30DynamicPersistentTileSchedulerILi256ELi256ELb1ELb1ELb0EEEEEEEEEvNT_6ParamsE,"a",@progbits
	.sectionflags	@""
	.align	4
.nv.constant0._ZN7cutlass13device_kernelIN5flash19enable_sm80_to_sm89INS1_16FlashAttnFwdSm80INS1_25CollectiveMainloopFwdSm80ILi8ELi1ELb1EN4cute5tupleIJNS5_1CILi128EEES8_S8_EEELi128ENS_6half_tEfNS_4arch4Sm80ELb1ELb0ELb0ELb0ELb0ELb0ELb1ELb1EEENS1_21CollectiveEpilogueFwdIS9_NS6_IJNS7_ILi1EEESF_SF_EEESA_SC_Li256ELb0ELb1ELb1ELb0EEENS1_30DynamicPersistentTileSchedulerILi256ELi256ELb1ELb1ELb0EEEEEEEEEvNT_6ParamsE:
	.zero		1592


//--------------------- .nv.constant0._ZN7cutlass13device_kernelIN5flash19enable_sm80_to_sm89INS1_16FlashAttnFwdSm80INS1_25CollectiveMainloopFwdSm80ILi4ELi1ELb0EN4cute5tupleIJNS5_1CILi128EEENS7_ILi64EEES8_EEELi128ENS_6half_tEfNS_4arch4Sm80ELb0ELb0ELb0ELb0ELb0ELb0ELb1ELb1EEENS1_21CollectiveEpilogueFwdINS6_IJS8_S8_S9_EEENS6_IJNS7_ILi1EEESH_SH_EEESB_SD_Li128ELb0ELb1ELb1ELb0EEENS1_19SingleTileSchedulerILb0ELb1ELb1ELi128EEEEEEEEEvNT_6ParamsE --------------------------
	.section	.nv.constant0._ZN7cutlass13device_kernelIN5flash19enable_sm80_to_sm89INS1_16FlashAttnFwdSm80INS1_25CollectiveMainloopFwdSm80ILi4ELi1ELb0EN4cute5tupleIJNS5_1CILi128EEENS7_ILi64EEES8_EEELi128ENS_6half_tEfNS_4arch4Sm80ELb0ELb0ELb0ELb0ELb0ELb0ELb1ELb1EEENS1_21CollectiveEpilogueFwdINS6_IJS8_S8_S9_EEENS6_IJNS7_ILi1EEESH_SH_EEESB_SD_Li128ELb0ELb1ELb1ELb0EEENS1_19SingleTileSchedulerILb0ELb1ELb1ELi128EEEEEEEEEvNT_6ParamsE,"a",@progbits
	.sectionflags	@""
	.align	4
.nv.constant0._ZN7cutlass13device_kernelIN5flash19enable_sm80_to_sm89INS1_16FlashAttnFwdSm80INS1_25CollectiveMainloopFwdSm80ILi4ELi1ELb0EN4cute5tupleIJNS5_1CILi128EEENS7_ILi64EEES8_EEELi128ENS_6half_tEfNS_4arch4Sm80ELb0ELb0ELb0ELb0ELb0ELb0ELb1ELb1EEENS1_21CollectiveEpilogueFwdINS6_IJS8_S8_S9_EEENS6_IJNS7_ILi1EEESH_SH_EEESB_SD_Li128ELb0ELb1ELb1ELb0EEENS1_19SingleTileSchedulerILb0ELb1ELb1ELi128EEEEEEEEEvNT_6ParamsE:
	.zero		1576


//--------------------- .nv.constant0._ZN7cutlass13device_kernelIN5flash19enable_sm80_to_sm89INS1_16FlashAttnFwdSm80INS1_25CollectiveMainloopFwdSm80ILi8ELi1ELb1EN4cute5tupleIJNS5_1CILi128EEENS7_ILi112EEES8_EEELi128ENS_6half_tEfNS_4arch4Sm80ELb0ELb0ELb0ELb1ELb0ELb0ELb1ELb1EEENS1_21CollectiveEpilogueFwdINS6_IJS8_S8_S9_EEENS6_IJNS7_ILi1EEESH_SH_EEESB_SD_Li256ELb1ELb1ELb1ELb0EEENS1_36VarlenDynamicPersistentTileSchedulerILi128ELi112ELi256ELi256ELb1ELb1ELb0ELb0ELb1ELb1EEEEEEEEEvNT_6ParamsE --------------------------
	.section	.nv.constant0._ZN7cutlass13device_kernelIN5flash19enable_sm80_to_sm89INS1_16FlashAttnFwdSm80INS1_25CollectiveMainloopFwdSm80ILi8ELi1ELb1EN4cute5tupleIJNS5_1CILi128EEENS7_ILi112EEES8_EEELi128ENS_6half_tEfNS_4arch4Sm80ELb0ELb0ELb0ELb1ELb0ELb0ELb1ELb1EEENS1_21CollectiveEpilogueFwdINS6_IJS8_S8_S9_EEENS6_IJNS7_ILi1EEESH_SH_EEESB_SD_Li256ELb1ELb1ELb1ELb0EEENS1_36VarlenDynamicPersistentTileSchedulerILi128ELi112ELi256ELi256ELb1ELb1ELb0ELb0ELb1ELb1EEEEEEEEEvNT_6ParamsE,"a",@progbits
	.sectionflags	@""
	.align	4
.nv.constant0._ZN7cutlass13device_kernelIN5flash19enable_sm80_to_sm89INS1_16FlashAttnFwdSm80INS1_25CollectiveMainloopFwdSm80ILi8ELi1ELb1EN4cute5tupleIJNS5_1CILi128EEENS7_ILi112EEES8_EEELi128ENS_6half_tEfNS_4arch4Sm80ELb0ELb0ELb0ELb1ELb0ELb0ELb1ELb1EEENS1_21CollectiveEpilogueFwdINS6_IJS8_S8_S9_EEENS6_IJNS7_ILi1EEESH_SH_EEESB_SD_Li256ELb1ELb1ELb1ELb0EEENS1_36VarlenDynamicPersistentTileSchedulerILi128ELi112ELi256ELi256ELb1ELb1ELb0ELb0ELb1ELb1EEEEEEEEEvNT_6ParamsE:
	.zero		1608


//--------------------- .nv.constant0._ZN7cutlass13device_kernelIN5flash19enable_sm80_to_sm89INS1_16FlashAttnFwdSm80INS1_25CollectiveMainloopFwdSm80ILi8ELi1ELb1EN4cute5tupleIJNS5_1CILi128EEENS7_ILi112EEES8_EEELi128ENS_6half_tEfNS_4arch4Sm80ELb0ELb0ELb0ELb1ELb0ELb1ELb1ELb1EEENS1_21CollectiveEpilogueFwdINS6_IJS8_S8_S9_EEENS6_IJNS7_ILi1EEESH_SH_EEESB_SD_Li256ELb1ELb1ELb1ELb0EEENS1_36VarlenDynamicPersistentTileSchedulerILi128ELi112ELi256ELi256ELb1ELb1ELb0ELb0ELb1ELb1EEEEEEEEEvNT_6ParamsE --------------------------
	.section	.nv.constant0._ZN7cutlass13device_kernelIN5flash19enable_sm80_to_sm89INS1_16FlashAttnFwdSm80INS1_25CollectiveMainloopFwdSm80ILi8ELi1ELb1EN4cute5tupleIJNS5_1CILi128EEENS7_ILi112EEES8_EEELi128ENS_6half_tEfNS_4arch4Sm80ELb0ELb0ELb0ELb1ELb0ELb1ELb1ELb1EEENS1_21CollectiveEpilogueFwdINS6_IJS8_S8_S9_EEENS6_IJNS7_ILi1EEESH_SH_EEESB_SD_Li256ELb1ELb1ELb1ELb0EEENS1_36VarlenDynamicPersistentTileSchedulerILi128ELi112ELi256ELi256ELb1ELb1ELb0ELb0ELb1ELb1EEEEEEEEEvNT_6ParamsE,"a",@progbits
	.sectionflags	@""
	.align	4
.nv.constant0._ZN7cutlass13device_kernelIN5flash19enable_sm80_to_sm89INS1_16FlashAttnFwdSm80INS1_25CollectiveMainloopFwdSm80ILi8ELi1ELb1EN4cute5tupleIJNS5_1CILi128EEENS7_ILi112EEES8_EEELi128ENS_6half_tEfNS_4arch4Sm80ELb0ELb0ELb0ELb1ELb0ELb1ELb1ELb1EEENS1_21CollectiveEpilogueFwdINS6_IJS8_S8_S9_EEENS6_IJNS7_ILi1EEESH_SH_EEESB_SD_Li256ELb1ELb1ELb1ELb0EEENS1_36VarlenDynamicPersistentTileSchedulerILi128ELi112ELi256ELi256ELb1ELb1ELb0ELb0ELb1ELb1EEEEEEEEEvNT_6ParamsE:
	.zero		1608


//--------------------- .nv.constant0._ZN7cutlass13device_kernelIN5flash19enable_sm80_to_sm89INS1_16FlashAttnFwdSm80INS1_25CollectiveMainloopFwdSm80ILi4ELi1ELb0EN4cute5tupleIJNS5_1CILi128EEENS7_ILi48EEES8_EEELi128ENS_6half_tEfNS_4arch4Sm80ELb0ELb1ELb0ELb0ELb0ELb0ELb1ELb1EEENS1_21CollectiveEpilogueFwdINS6_IJS8_S8_S9_EEENS6_IJNS7_ILi1EEESH_SH_EEESB_SD_Li128ELb0ELb1ELb1ELb0EEENS1_19SingleTileSchedulerILb0ELb1ELb1ELi128EEEEEEEEEvNT_6ParamsE --------------------------
	.section	.nv.constant0._ZN7cutlass13device_kernelIN5flash19enable_sm80_to_sm89INS1_16FlashAttnFwdSm80INS1_25CollectiveMainloopFwdSm80ILi4ELi1ELb0EN4cute5tupleIJNS5_1CILi128EEENS7_ILi48EEES8_EEELi128ENS_6half_tEfNS_4arch4Sm80ELb0ELb1ELb0ELb0ELb0ELb0ELb1ELb1EEENS1_21CollectiveEpilogueFwdINS6_IJS8_S8_S9_EEENS6_IJNS7_ILi1EEESH_SH_EEESB_SD_Li128ELb0ELb1ELb1ELb0EEENS1_19SingleTileSchedulerILb0ELb1ELb1ELi128EEEEEEEEEvNT_6ParamsE,"a",@progbits
	.sectionflags	@""
	.align	4
.nv.constant0._ZN7cutlass13device_kernelIN5flash19enable_sm80_to_sm89INS1_16FlashAttnFwdSm80INS1_25CollectiveMainloopFwdSm80ILi4ELi1ELb0EN4cute5tupleIJNS5_1CILi128EEENS7_ILi48EEES8_EEELi128ENS_6half_tEfNS_4arch4Sm80ELb0ELb1ELb0ELb0ELb0ELb0ELb1ELb1EEENS1_21CollectiveEpilogueFwdINS6_IJS8_S8_S9_EEENS6_IJNS7_ILi1EEESH_SH_EEESB_SD_Li128ELb0ELb1ELb1ELb0EEENS1_19SingleTileSchedulerILb0ELb1ELb1ELi128EEEEEEEEEvNT_6ParamsE:
	.zero		1576


//--------------------- .nv.constant0._ZN7cutlass13device_kernelIN5flash19enable_sm80_to_sm89INS1_16FlashAttnFwdSm80INS1_25CollectiveMainloopFwdSm80ILi8ELi1ELb1EN4cute5tupleIJNS5_1CILi128EEENS7_ILi96EEES8_EEELi128ENS_6half_tEfNS_4arch4Sm80ELb0ELb1ELb0ELb1ELb0ELb0ELb1ELb1EEENS1_21CollectiveEpilogueFwdINS6_IJS8_S8_S9_EEENS6_IJNS7_ILi1EEESH_SH_EEESB_SD_Li256ELb1ELb1ELb1ELb0EEENS1_36VarlenDynamicPersistentTileSchedulerILi128ELi96ELi256ELi256ELb1ELb1ELb0ELb1ELb0ELb1EEEEEEEEEvNT_6ParamsE --------------------------
	.section	.nv.constant0._ZN7cutlass13device_kernelIN5flash19enable_sm80_to_sm89INS1_16FlashAttnFwdSm80INS1_25CollectiveMainloopFwdSm80ILi8ELi1ELb1EN4cute5tupleIJNS5_1CILi128EEENS7_ILi96EEES8_EEELi128ENS_6half_tEfNS_4arch4Sm80ELb0ELb1ELb0ELb1ELb0ELb0ELb1ELb1EEENS1_21CollectiveEpilogueFwdINS6_IJS8_S8_S9_EEENS6_IJNS7_ILi1EEESH_SH_EEESB_SD_Li256ELb1ELb1ELb1ELb0EEENS1_36VarlenDynamicPersistentTileSchedulerILi128ELi96ELi256ELi256ELb1ELb1ELb0ELb1ELb0ELb1EEEEEEEEEvNT_6ParamsE,"a",@progbits
	.sectionflags	@""
	.align	4
.nv.constant0._ZN7cutlass13device_kernelIN5flash19enable_sm80_to_sm89INS1_16FlashAttnFwdSm80INS1_25CollectiveMainloopFwdSm80ILi8ELi1ELb1EN4cute5tupleIJNS5_1CILi128EEENS7_ILi96EEES8_EEELi128ENS_6half_tEfNS_4arch4Sm80ELb0ELb1ELb0ELb1ELb0ELb0ELb1ELb1EEENS1_21CollectiveEpilogueFwdINS6_IJS8_S8_S9_EEENS6_IJNS7_ILi1EEESH_SH_EEESB_SD_Li256ELb1ELb1ELb1ELb0EEENS1_36VarlenDynamicPersistentTileSchedulerILi128ELi96ELi256ELi256ELb1ELb1ELb0ELb1ELb0ELb1EEEEEEEEEvNT_6ParamsE:
	.zero		1608


//--------------------- .nv.constant0._ZN7cutlass13device_kernelIN5flash19enable_sm80_to_sm89INS1_16FlashAttnFwdSm80INS1_25CollectiveMainloopFwdSm80ILi8ELi1ELb1EN4cute5tupleIJNS5_1CILi128EEENS7_ILi96EEES8_EEELi128ENS_6half_tEfNS_4arch4Sm80ELb0ELb1ELb0ELb1ELb0ELb1ELb1ELb1EEENS1_21CollectiveEpilogueFwdINS6_IJS8_S8_S9_EEENS6_IJNS7_ILi1EEESH_SH_EEESB_SD_Li256ELb1ELb1ELb1ELb0EEENS1_36VarlenDynamicPersistentTileSchedulerILi128ELi96ELi256ELi256ELb1ELb1ELb0ELb1ELb0ELb1EEEEEEEEEvNT_6ParamsE --------------------------
	.section	.nv.constant0._ZN7cutlass13device_kernelIN5flash19enable_sm80_to_sm89INS1_16FlashAttnFwdSm80INS1_25CollectiveMainloopFwdSm80ILi8ELi1ELb1EN4cute5tupleIJNS5_1CILi128EEENS7_ILi96EEES8_EEELi128ENS_6half_tEfNS_4arch4Sm80ELb0ELb1ELb0ELb1ELb0ELb1ELb1ELb1EEENS1_21CollectiveEpilogueFwdINS6_IJS8_S8_S9_EEENS6_IJNS7_ILi1EEESH_SH_EEESB_SD_Li256ELb1ELb1ELb1ELb0EEENS1_36VarlenDynamicPersistentTileSchedulerILi128ELi96ELi256ELi256ELb1ELb1ELb0ELb1ELb0ELb1EEEEEEEEEvNT_6ParamsE,"a",@progbits
	.sectionflags	@""
	.align	4
.nv.constant0._ZN7cutlass13device_kernelIN5flash19enable_sm80_to_sm89INS1_16FlashAttnFwdSm80INS1_25CollectiveMainloopFwdSm80ILi8ELi1ELb1EN4cute5tupleIJNS5_1CILi128EEENS7_ILi96EEES8_EEELi128ENS_6half_tEfNS_4arch4Sm80ELb0ELb1ELb0ELb1ELb0ELb1ELb1ELb1EEENS1_21CollectiveEpilogueFwdINS6_IJS8_S8_S9_EEENS6_IJNS7_ILi1EEESH_SH_EEESB_SD_Li256ELb1ELb1ELb1ELb0EEENS1_36VarlenDynamicPersistentTileSchedulerILi128ELi96ELi256ELi256ELb1ELb1ELb0ELb1ELb0ELb1EEEEEEEEEvNT_6ParamsE:
	.zero		1608


//--------------------- .nv.constant0._ZN7cutlass13device_kernelIN5flash19enable_sm80_to_sm89INS1_16FlashAttnFwdSm80INS1_25CollectiveMainloopFwdSm80ILi4ELi1ELb0EN4cute5tupleIJNS5_1CILi128EEENS7_ILi64EEES8_EEELi128ENS_6half_tEfNS_4arch4Sm80ELb1ELb0ELb0ELb0ELb0ELb0ELb1ELb1EEENS1_21CollectiveEpilogueFwdINS6_IJS8_S8_S9_EEENS6_IJNS7_ILi1EEESH_SH_EEESB_SD_Li128ELb0ELb1ELb1ELb0EEENS1_30DynamicPersistentTileSchedulerILi128ELi128ELb1ELb1ELb0EEEEEEEEEvNT_6ParamsE --------------------------
	.section	.nv.constant0._ZN7cutlass13device_kernelIN5flash19enable_sm80_to_sm89INS1_16FlashAttnFwdSm80INS1_25CollectiveMainloopFwdSm80ILi4ELi1ELb0EN4cute5tupleIJNS5_1CILi128EEENS7_ILi64EEES8_EEELi128ENS_6half_tEfNS_4arch4Sm80ELb1ELb0ELb0ELb0ELb0ELb0ELb1ELb1EEENS1_21CollectiveEpilogueFwdINS6_IJS8_S8_S9_EEENS6_IJNS7_ILi1EEESH_SH_EEESB_SD_Li128ELb0ELb1ELb1ELb0EEENS1_30DynamicPersistentTileSchedulerILi128ELi128ELb1ELb1ELb0EEEEEEEEEvNT_6ParamsE,"a",@progbits
	.sectionflags	@""
	.align	4
.nv.constant0._ZN7cutlass13device_kernelIN5flash19enable_sm80_to_sm89INS1_16FlashAttnFwdSm80INS1_25CollectiveMainloopFwdSm80ILi4ELi1ELb0EN4cute5tupleIJNS5_1CILi128EEENS7_ILi64EEES8_EEELi128ENS_6half_tEfNS_4arch4Sm80ELb1ELb0ELb0ELb0ELb0ELb0ELb1ELb1EEENS1_21CollectiveEpilogueFwdINS6_IJS8_S8_S9_EEENS6_IJNS7_ILi1EEESH_SH_EEESB_SD_Li128ELb0ELb1ELb1ELb0EEENS1_30DynamicPersistentTileSchedulerILi128ELi128ELb1ELb1ELb0EEEEEEEEEvNT_6ParamsE:
	.zero		1592


//--------------------- .nv.constant0._ZN7cutlass13device_kernelIN5flash19enable_sm80_to_sm89INS1_16FlashAttnFwdSm80INS1_25CollectiveMainloopFwdSm80ILi8ELi1ELb1EN4cute5tupleIJNS5_1CILi128EEENS7_ILi112EEES8_EEELi128ENS_6half_tEfNS_4arch4Sm80ELb1ELb0ELb0ELb1ELb0ELb0ELb1ELb1EEENS1_21CollectiveEpilogueFwdINS6_IJS8_S8_S9_EEENS6_IJNS7_ILi1EEESH_SH_EEESB_SD_Li256ELb1ELb1ELb1ELb0EEENS1_36VarlenDynamicPersistentTileSchedulerILi128ELi112ELi256ELi256ELb1ELb1ELb0ELb1ELb1ELb1EEEEEEEEEvNT_6ParamsE --------------------------
	.section	.nv.constant0._ZN7cutlass13device_kernelIN5flash19enable_sm80_to_sm89INS1_16FlashAttnFwdSm80INS1_25CollectiveMainloopFwdSm80ILi8ELi1ELb1EN4cute5tupleIJNS5_1CILi128EEENS7_ILi112EEES8_EEELi128ENS_6half_tEfNS_4arch4Sm80ELb1ELb0ELb0ELb1ELb0ELb0ELb1ELb1EEENS1_21CollectiveEpilogueFwdINS6_IJS8_S8_S9_EEENS6_IJNS7_ILi1EEESH_SH_EEESB_SD_Li256ELb1ELb1ELb1ELb0EEENS1_36VarlenDynamicPersistentTileSchedulerILi128ELi112ELi256ELi256ELb1ELb1ELb0ELb1ELb1ELb1EEEEEEEEEvNT_6ParamsE,"a",@progbits
	.sectionflags	@""
	.align	4
.nv.constant0._ZN7cutlass13device_kernelIN5flash19enable_sm80_to_sm89INS1_16FlashAttnFwdSm80INS1_25CollectiveMainloopFwdSm80ILi8ELi1ELb1EN4cute5tupleIJNS5_1CILi128EEENS7_ILi112EEES8_EEELi128ENS_6half_tEfNS_4arch4Sm80ELb1ELb0ELb0ELb1ELb0ELb0ELb1ELb1EEENS1_21CollectiveEpilogueFwdINS6_IJS8_S8_S9_EEENS6_IJNS7_ILi1EEESH_SH_EEESB_SD_Li256ELb1ELb1ELb1ELb0EEENS1_36VarlenDynamicPersistentTileSchedulerILi128ELi112ELi256ELi256ELb1ELb1ELb0ELb1ELb1ELb1EEEEEEEEEvNT_6ParamsE:
	.zero		1608


//--------------------- .nv.constant0._ZN7cutlass13device_kernelIN5flash19enable_sm80_to_sm89INS1_16FlashAttnFwdSm80INS1_25CollectiveMainloopFwdSm80ILi8ELi1ELb1EN4cute5tupleIJNS5_1CILi128EEENS7_ILi112EEES8_EEELi128ENS_6half_tEfNS_4arch4Sm80ELb1ELb0ELb0ELb1ELb0ELb1ELb1ELb1EEENS1_21CollectiveEpilogueFwdINS6_IJS8_S8_S9_EEENS6_IJNS7_ILi1EEESH_SH_EEESB_SD_Li256ELb1ELb1ELb1ELb0EEENS1_36VarlenDynamicPersistentTileSchedulerILi128ELi112ELi256ELi256ELb1ELb1ELb0ELb1ELb1ELb1EEEEEEEEEvNT_6ParamsE --------------------------
	.section	.nv.constant0._ZN7cutlass13device_kernelIN5flash19enable_sm80_to_sm89INS1_16FlashAttnFwdSm80INS1_25CollectiveMainloopFwdSm80ILi8ELi1ELb1EN4cute5tupleIJNS5_1CILi128EEENS7_ILi112EEES8_EEELi128ENS_6half_tEfNS_4arch4Sm80ELb1ELb0ELb0ELb1ELb0ELb1ELb1ELb1EEENS1_21CollectiveEpilogueFwdINS6_IJS8_S8_S9_EEENS6_IJNS7_ILi1EEESH_SH_EEESB_SD_Li256ELb1ELb1ELb1ELb0EEENS1_36VarlenDynamicPersistentTileSchedulerILi128ELi112ELi256ELi256ELb1ELb1ELb0ELb1ELb1ELb1EEEEEEEEEvNT_6ParamsE,"a",@progbits
	.sectionflags	@""
	.align	4
.nv.constant0._ZN7cutlass13device_kernelIN5flash19enable_sm80_to_sm89INS1_16FlashAttnFwdSm80INS1_25CollectiveMainloopFwdSm80ILi8ELi1ELb1EN4cute5tupleIJNS5_1CILi128EEENS7_ILi112EEES8_EEELi128ENS_6half_tEfNS_4arch4Sm80ELb1ELb0ELb0ELb1ELb0ELb1ELb1ELb1EEENS1_21CollectiveEpilogueFwdINS6_IJS8_S8_S9_EEENS6_IJNS7_ILi1EEESH_SH_EEESB_SD_Li256ELb1ELb1ELb1ELb0EEENS1_36VarlenDynamicPersistentTileSchedulerILi128ELi112ELi256ELi256ELb1ELb1ELb0ELb1ELb1ELb1EEEEEEEEEvNT_6ParamsE:
	.zero		1608


//--------------------- SYMBOLS --------------------------

	.type		.nv.reservedSmem.offset0,@object
	.size		.nv.reservedSmem.offset0,0x4
